	.target	sm_100a

	.elftype	@"ET_EXEC"


//--------------------- .note.nv.tkinfo           --------------------------
	.section	.note.nv.tkinfo,"",@"SHT_NOTE"
	.sectionflags	@"SHF_NOTE_NV_TKINFO"
	.tkinfo
        /*0018*/ 	.word	0x00000002
        /*0030*/ 	.string	""
        /*0030*/ 	.string	"ptxas"
        /*0030*/ 	.string	"Cuda compilation tools, release 13.0, V13.0.88"
        /*0030*/ 	.string	"Build cuda_13.0.r13.0/compiler.36424714_0"
        /*0030*/ 	.string	"-arch sm_100a -m 64 "



//--------------------- .note.nv.cuinfo           --------------------------
	.section	.note.nv.cuinfo,"",@"SHT_NOTE"
	.sectionflags	@"SHF_NOTE_NV_CUINFO"
        /*0018*/ 	.short	0x0002
        /*001a*/ 	.short	0x0064
        /*001c*/ 	.short	0x0082
	.zero		2


//--------------------- .nv.info                  --------------------------
	.section	.nv.info,"",@"SHT_CUDA_INFO"
	.align	4


	//----- nvinfo : EIATTR_REGCOUNT
	.align		4
        /*0000*/ 	.byte	0x04, 0x2f
        /*0002*/ 	.short	(.L_19 - .L_18)
	.align		4
.L_18:
        /*0004*/ 	.word	index@(_ZN7cutlass13device_kernelINS_4gemm6kernel13GemmUniversalIN4cute5tupleIJiiiiEEENS1_10collective13CollectiveMmaINS1_35MainloopSm100TmaUmmaWarpSpecializedILi8ELi2ELi4ENS5_IJNS4_1CILi4EEENSA_ILi1EEESC_EEEEENS5_IJNSA_ILi64EEENSA_ILi128EEENSA_ILi32EEEEEEfNS5_IJlSC_lEEEfSJ_NS4_8TiledMMAINS4_8MMA_AtomIJNS4_17SM100_MMA_TF32_SSINS_10tfloat32_tESN_fLi64ELi128ELNS4_4UMMA5MajorE0ELSP_0ELNSO_7ScaleInE0ELSQ_0EEEEEENS4_6LayoutINS5_IJSC_SC_SC_EEENS5_IJNSA_ILi0EEESV_SV_EEEEENS5_IJNS4_10UnderscoreESY_SY_EEEEENS4_13SM90_TMA_LOADENS4_14ComposedLayoutINS4_7SwizzleILi3ELi4ELi3EEENS4_18smem_ptr_flag_bitsILi32EEENST_INS5_IJNSA_ILi8EEESH_EEENS5_IJSH_SC_EEEEEEEvNS4_8identityENS4_23SM90_TMA_LOAD_MULTICASTES1B_vS1C_EENS_8epilogue10collective18CollectiveEpilogueINS1F_23Sm100TmaWarpSpecializedILi4ELi2ELi16ELb1ELb0EEEJSI_NS5_IJNST_ISF_SC_EENST_ISH_SC_EEEEEfSJ_fSJ_NS1F_6fusion15FusionCallbacksIS1J_NS1N_17LinearCombinationIffffLNS_15FloatRoundStyleE2EEESI_S1M_JEEENS4_5SM1004TMEM4LOAD26SM100_TMEM_LOAD_16dp128b8xES11_S1B_NS4_17SM75_U32x4_LDSM_NENS4_14SM90_TMA_STOREES1B_NS4_17SM90_U32x4_STSM_NENS4_39AutoVectorizingCopyWithAssumedAlignmentILi128EEEEEEvvEEEEvNT_6ParamsE)
        /*0008*/ 	.word	0x00000050


	//----- nvinfo : EIATTR_FRAME_SIZE
	.align		4
.L_19:
        /*000c*/ 	.byte	0x04, 0x11
        /*000e*/ 	.short	(.L_21 - .L_20)
	.align		4
.L_20:
        /*0010*/ 	.word	index@($__internal_2_$__cuda_sm10x_tcgen05_guardrail_trap_unallocated_columns_being_dealloced)
        /*0014*/ 	.word	0x00000000


	//----- nvinfo : EIATTR_FRAME_SIZE
	.align		4
.L_21:
        /*0018*/ 	.byte	0x04, 0x11
        /*001a*/ 	.short	(.L_23 - .L_22)
	.align		4
.L_22:
        /*001c*/ 	.word	index@($__internal_1_$__cuda_sm10x_tcgen05_guardrail_trap_phase_invalid_during_alloc)
        /*0020*/ 	.word	0x00000000


	//----- nvinfo : EIATTR_FRAME_SIZE
	.align		4
.L_23:
        /*0024*/ 	.byte	0x04, 0x11
        /*0026*/ 	.short	(.L_25 - .L_24)
	.align		4
.L_24:
        /*0028*/ 	.word	index@($__internal_0_$__cuda_sm10x_tcgen05_guardrail_trap_col_being_dealloced_not_returned_by_alloc)
        /*002c*/ 	.word	0x00000000


	//----- nvinfo : EIATTR_FRAME_SIZE
	.align		4
.L_25:
        /*0030*/ 	.byte	0x04, 0x11
        /*0032*/ 	.short	(.L_27 - .L_26)
	.align		4
.L_26:
        /*0034*/ 	.word	index@(_ZN7cutlass13device_kernelINS_4gemm6kernel13GemmUniversalIN4cute5tupleIJiiiiEEENS1_10collective13CollectiveMmaINS1_35MainloopSm100TmaUmmaWarpSpecializedILi8ELi2ELi4ENS5_IJNS4_1CILi4EEENSA_ILi1EEESC_EEEEENS5_IJNSA_ILi64EEENSA_ILi128EEENSA_ILi32EEEEEEfNS5_IJlSC_lEEEfSJ_NS4_8TiledMMAINS4_8MMA_AtomIJNS4_17SM100_MMA_TF32_SSINS_10tfloat32_tESN_fLi64ELi128ELNS4_4UMMA5MajorE0ELSP_0ELNSO_7ScaleInE0ELSQ_0EEEEEENS4_6LayoutINS5_IJSC_SC_SC_EEENS5_IJNSA_ILi0EEESV_SV_EEEEENS5_IJNS4_10UnderscoreESY_SY_EEEEENS4_13SM90_TMA_LOADENS4_14ComposedLayoutINS4_7SwizzleILi3ELi4ELi3EEENS4_18smem_ptr_flag_bitsILi32EEENST_INS5_IJNSA_ILi8EEESH_EEENS5_IJSH_SC_EEEEEEEvNS4_8identityENS4_23SM90_TMA_LOAD_MULTICASTES1B_vS1C_EENS_8epilogue10collective18CollectiveEpilogueINS1F_23Sm100TmaWarpSpecializedILi4ELi2ELi16ELb1ELb0EEEJSI_NS5_IJNST_ISF_SC_EENST_ISH_SC_EEEEEfSJ_fSJ_NS1F_6fusion15FusionCallbacksIS1J_NS1N_17LinearCombinationIffffLNS_15FloatRoundStyleE2EEESI_S1M_JEEENS4_5SM1004TMEM4LOAD26SM100_TMEM_LOAD_16dp128b8xES11_S1B_NS4_17SM75_U32x4_LDSM_NENS4_14SM90_TMA_STOREES1B_NS4_17SM90_U32x4_STSM_NENS4_39AutoVectorizingCopyWithAssumedAlignmentILi128EEEEEEvvEEEEvNT_6ParamsE)
        /*0038*/ 	.word	0x00000000


	//----- nvinfo : EIATTR_MIN_STACK_SIZE
	.align		4
.L_27:
        /*003c*/ 	.byte	0x04, 0x12
        /*003e*/ 	.short	(.L_29 - .L_28)
	.align		4
.L_28:
        /*0040*/ 	.word	index@(_ZN7cutlass13device_kernelINS_4gemm6kernel13GemmUniversalIN4cute5tupleIJiiiiEEENS1_10collective13CollectiveMmaINS1_35MainloopSm100TmaUmmaWarpSpecializedILi8ELi2ELi4ENS5_IJNS4_1CILi4EEENSA_ILi1EEESC_EEEEENS5_IJNSA_ILi64EEENSA_ILi128EEENSA_ILi32EEEEEEfNS5_IJlSC_lEEEfSJ_NS4_8TiledMMAINS4_8MMA_AtomIJNS4_17SM100_MMA_TF32_SSINS_10tfloat32_tESN_fLi64ELi128ELNS4_4UMMA5MajorE0ELSP_0ELNSO_7ScaleInE0ELSQ_0EEEEEENS4_6LayoutINS5_IJSC_SC_SC_EEENS5_IJNSA_ILi0EEESV_SV_EEEEENS5_IJNS4_10UnderscoreESY_SY_EEEEENS4_13SM90_TMA_LOADENS4_14ComposedLayoutINS4_7SwizzleILi3ELi4ELi3EEENS4_18smem_ptr_flag_bitsILi32EEENST_INS5_IJNSA_ILi8EEESH_EEENS5_IJSH_SC_EEEEEEEvNS4_8identityENS4_23SM90_TMA_LOAD_MULTICASTES1B_vS1C_EENS_8epilogue10collective18CollectiveEpilogueINS1F_23Sm100TmaWarpSpecializedILi4ELi2ELi16ELb1ELb0EEEJSI_NS5_IJNST_ISF_SC_EENST_ISH_SC_EEEEEfSJ_fSJ_NS1F_6fusion15FusionCallbacksIS1J_NS1N_17LinearCombinationIffffLNS_15FloatRoundStyleE2EEESI_S1M_JEEENS4_5SM1004TMEM4LOAD26SM100_TMEM_LOAD_16dp128b8xES11_S1B_NS4_17SM75_U32x4_LDSM_NENS4_14SM90_TMA_STOREES1B_NS4_17SM90_U32x4_STSM_NENS4_39AutoVectorizingCopyWithAssumedAlignmentILi128EEEEEEvvEEEEvNT_6ParamsE)
        /*0044*/ 	.word	0x00000000
.L_29:


//--------------------- .nv.compat                --------------------------
	.section	.nv.compat,"",@"SHT_CUDA_COMPAT_INFO"
	.align	4
        /*0000*/ 	.byte	0x02, 0x09, 0x01, 0x00, 0x02, 0x02, 0x02, 0x00, 0x02, 0x05, 0x05, 0x00, 0x03, 0x07, 0x01, 0x01
        /*0010*/ 	.byte	0x02, 0x03, 0x01, 0x00, 0x02, 0x06, 0x01, 0x00, 0x04, 0x0b, 0x08, 0x00, 0x09, 0x00, 0x00, 0x00
        /*0020*/ 	.byte	0x00, 0x00, 0x00, 0x00


//--------------------- .nv.info._ZN7cutlass13device_kernelINS_4gemm6kernel13GemmUniversalIN4cute5tupleIJiiiiEEENS1_10collective13CollectiveMmaINS1_35MainloopSm100TmaUmmaWarpSpecializedILi8ELi2ELi4ENS5_IJNS4_1CILi4EEENSA_ILi1EEESC_EEEEENS5_IJNSA_ILi64EEENSA_ILi128EEENSA_ILi32EEEEEEfNS5_IJlSC_lEEEfSJ_NS4_8TiledMMAINS4_8MMA_AtomIJNS4_17SM100_MMA_TF32_SSINS_10tfloat32_tESN_fLi64ELi128ELNS4_4UMMA5MajorE0ELSP_0ELNSO_7ScaleInE0ELSQ_0EEEEEENS4_6LayoutINS5_IJSC_SC_SC_EEENS5_IJNSA_ILi0EEESV_SV_EEEEENS5_IJNS4_10UnderscoreESY_SY_EEEEENS4_13SM90_TMA_LOADENS4_14ComposedLayoutINS4_7SwizzleILi3ELi4ELi3EEENS4_18smem_ptr_flag_bitsILi32EEENST_INS5_IJNSA_ILi8EEESH_EEENS5_IJSH_SC_EEEEEEEvNS4_8identityENS4_23SM90_TMA_LOAD_MULTICASTES1B_vS1C_EENS_8epilogue10collective18CollectiveEpilogueINS1F_23Sm100TmaWarpSpecializedILi4ELi2ELi16ELb1ELb0EEEJSI_NS5_IJNST_ISF_SC_EENST_ISH_SC_EEEEEfSJ_fSJ_NS1F_6fusion15FusionCallbacksIS1J_NS1N_17LinearCombinationIffffLNS_15FloatRoundStyleE2EEESI_S1M_JEEENS4_5SM1004TMEM4LOAD26SM100_TMEM_LOAD_16dp128b8xES11_S1B_NS4_17SM75_U32x4_LDSM_NENS4_14SM90_TMA_STOREES1B_NS4_17SM90_U32x4_STSM_NENS4_39AutoVectorizingCopyWithAssumedAlignmentILi128EEEEEEvvEEEEvNT_6ParamsE --------------------------
	.section	.nv.info._ZN7cutlass13device_kernelINS_4gemm6kernel13GemmUniversalIN4cute5tupleIJiiiiEEENS1_10collective13CollectiveMmaINS1_35MainloopSm100TmaUmmaWarpSpecializedILi8ELi2ELi4ENS5_IJNS4_1CILi4EEENSA_ILi1EEESC_EEEEENS5_IJNSA_ILi64EEENSA_ILi128EEENSA_ILi32EEEEEEfNS5_IJlSC_lEEEfSJ_NS4_8TiledMMAINS4_8MMA_AtomIJNS4_17SM100_MMA_TF32_SSINS_10tfloat32_tESN_fLi64ELi128ELNS4_4UMMA5MajorE0ELSP_0ELNSO_7ScaleInE0ELSQ_0EEEEEENS4_6LayoutINS5_IJSC_SC_SC_EEENS5_IJNSA_ILi0EEESV_SV_EEEEENS5_IJNS4_10UnderscoreESY_SY_EEEEENS4_13SM90_TMA_LOADENS4_14ComposedLayoutINS4_7SwizzleILi3ELi4ELi3EEENS4_18smem_ptr_flag_bitsILi32EEENST_INS5_IJNSA_ILi8EEESH_EEENS5_IJSH_SC_EEEEEEEvNS4_8identityENS4_23SM90_TMA_LOAD_MULTICASTES1B_vS1C_EENS_8epilogue10collective18CollectiveEpilogueINS1F_23Sm100TmaWarpSpecializedILi4ELi2ELi16ELb1ELb0EEEJSI_NS5_IJNST_ISF_SC_EENST_ISH_SC_EEEEEfSJ_fSJ_NS1F_6fusion15FusionCallbacksIS1J_NS1N_17LinearCombinationIffffLNS_15FloatRoundStyleE2EEESI_S1M_JEEENS4_5SM1004TMEM4LOAD26SM100_TMEM_LOAD_16dp128b8xES11_S1B_NS4_17SM75_U32x4_LDSM_NENS4_14SM90_TMA_STOREES1B_NS4_17SM90_U32x4_STSM_NENS4_39AutoVectorizingCopyWithAssumedAlignmentILi128EEEEEEvvEEEEvNT_6ParamsE,"",@"SHT_CUDA_INFO"
	.sectionflags	@""
	.align	4


	//----- nvinfo : EIATTR_CUDA_API_VERSION
	.align		4
        /*0000*/ 	.byte	0x04, 0x37
        /*0002*/ 	.short	(.L_31 - .L_30)
.L_30:
        /*0004*/ 	.word	0x00000082


	//----- nvinfo : EIATTR_KPARAM_INFO
	.align		4
.L_31:
        /*0008*/ 	.byte	0x04, 0x17
        /*000a*/ 	.short	(.L_33 - .L_32)
.L_32:
        /*000c*/ 	.word	0x00000000
        /*0010*/ 	.short	0x0000
        /*0012*/ 	.short	0x0000
        /*0014*/ 	.byte	0x00, 0xf0, 0x01, 0x20


	//----- nvinfo : EIATTR_AT_ENTRY_FRAGMENTS
	.align		4
.L_33:
        /*0018*/ 	.byte	0x04, 0x4f
        /*001a*/ 	.short	(.L_35 - .L_34)


	//   ....[0]....
.L_34:
        /*001c*/ 	.word	0x00000006


	//----- nvinfo : EIATTR_RESERVED_SMEM_USED
	.align		4
.L_35:
        /*0020*/ 	.byte	0x01, 0x41
	.zero		2


	//----- nvinfo : EIATTR_SPARSE_MMA_MASK
	.align		4
        /*0024*/ 	.byte	0x03, 0x50
        /*0026*/ 	.short	0x0000


	//----- nvinfo : EIATTR_TCGEN05_1CTA_USED
	.align		4
        /*0028*/ 	.byte	0x01, 0x51
	.zero		2


	//----- nvinfo : EIATTR_MAXREG_COUNT
	.align		4
        /*002c*/ 	.byte	0x03, 0x1b
        /*002e*/ 	.short	0x00ff


	//----- nvinfo : EIATTR_NUM_BARRIERS
	.align		4
        /*0030*/ 	.byte	0x02, 0x4c
        /*0032*/ 	.byte	0x07
	.zero		1


	//----- nvinfo : EIATTR_EXTERNS
	.align		4
        /*0034*/ 	.byte	0x04, 0x0f
        /*0036*/ 	.short	(.L_37 - .L_36)


	//   ....[0]....
	.align		4
.L_36:
        /*0038*/ 	.word	index@(__assertfail)


	//----- nvinfo : EIATTR_MERCURY_ISA_VERSION
	.align		4
.L_37:
        /*003c*/ 	.byte	0x03, 0x5f
        /*003e*/ 	.short	0x0101


	//----- nvinfo : EIATTR_INT_WARP_WIDE_INSTR_OFFSETS
	.align		4
        /*0040*/ 	.byte	0x04, 0x31
        /*0042*/ 	.short	(.L_39 - .L_38)


	//   ....[0]....
.L_38:
        /*0044*/ 	.word	0x00004070


	//   ....[1]....
        /*0048*/ 	.word	0x000040a0


	//   ....[2]....
        /*004c*/ 	.word	0x000040c0


	//   ....[3]....
        /*0050*/ 	.word	0x00004cd0


	//   ....[4]....
        /*0054*/ 	.word	0x00004d30


	//   ....[5]....
        /*0058*/ 	.word	0x00004e10


	//   ....[6]....
        /*005c*/ 	.word	0x00004e90


	//   ....[7]....
        /*0060*/ 	.word	0x00004f80


	//   ....[8]....
        /*0064*/ 	.word	0x00005010


	//   ....[9]....
        /*0068*/ 	.word	0x00005100


	//   ....[10]....
        /*006c*/ 	.word	0x000051b0


	//----- nvinfo : EIATTR_COOP_GROUP_MASK_REGIDS
	.align		4
.L_39:
        /*0070*/ 	.byte	0x04, 0x29
        /*0072*/ 	.short	(.L_41 - .L_40)


	//   ....[0]....
.L_40:
        /*0074*/ 	.word	0xffffffff


	//   ....[1]....
        /*0078*/ 	.word	0xffffffff


	//   ....[2]....
        /*007c*/ 	.word	0xffffffff


	//   ....[3]....
        /*0080*/ 	.word	0xffffffff


	//   ....[4]....
        /*0084*/ 	.word	0xffffffff


	//   ....[5]....
        /*0088*/ 	.word	0xffffffff


	//   ....[6]....
        /*008c*/ 	.word	0xffffffff


	//   ....[7]....
        /*0090*/ 	.word	0xffffffff


	//   ....[8]....
        /*0094*/ 	.word	0xffffffff


	//   ....[9]....
        /*0098*/ 	.word	0xffffffff


	//   ....[10]....
        /*009c*/ 	.word	0xffffffff


	//   ....[11]....
        /*00a0*/ 	.word	0xffffffff


	//   ....[12]....
        /*00a4*/ 	.word	0xffffffff


	//   ....[13]....
        /*00a8*/ 	.word	0xffffffff


	//----- nvinfo : EIATTR_COOP_GROUP_INSTR_OFFSETS
	.align		4
.L_41:
        /*00ac*/ 	.byte	0x04, 0x28
        /*00ae*/ 	.short	(.L_43 - .L_42)


	//   ....[0]....
.L_42:
        /*00b0*/ 	.word	0x00000080


	//   ....[1]....
        /*00b4*/ 	.word	0x000004f0


	//   ....[2]....
        /*00b8*/ 	.word	0x00000730


	//   ....[3]....
        /*00bc*/ 	.word	0x000008d0


	//   ....[4]....
        /*00c0*/ 	.word	0x000009d0


	//   ....[5]....
        /*00c4*/ 	.word	0x00000b40


	//   ....[6]....
        /*00c8*/ 	.word	0x00000ce0


	//   ....[7]....
        /*00cc*/ 	.word	0x00000ea0


	//   ....[8]....
        /*00d0*/ 	.word	0x00002130


	//   ....[9]....
        /*00d4*/ 	.word	0x00003260


	//   ....[10]....
        /*00d8*/ 	.word	0x00003470


	//   ....[11]....
        /*00dc*/ 	.word	0x000034a0


	//   ....[12]....
        /*00e0*/ 	.word	0x00003f50


	//   ....[13]....
        /*00e4*/ 	.word	0x00004180


	//----- nvinfo : EIATTR_VRC_CTA_INIT_COUNT
	.align		4
.L_43:
        /*00e8*/ 	.byte	0x02, 0x4a
        /*00ea*/ 	.byte	0x80
	.zero		1


	//----- nvinfo : EIATTR_SYSCALL_OFFSETS
	.align		4
        /*00ec*/ 	.byte	0x04, 0x46
        /*00ee*/ 	.short	(.L_45 - .L_44)


	//   ....[0]....
.L_44:
        /*00f0*/ 	.word	0x00005e50


	//   ....[1]....
        /*00f4*/ 	.word	0x00005f40


	//   ....[2]....
        /*00f8*/ 	.word	0x000067b0


	//   ....[3]....
        /*00fc*/ 	.word	0x00006f70


	//   ....[4]....
        /*0100*/ 	.word	0x000076e0


	//   ....[5]....
        /*0104*/ 	.word	0x00007e40


	//----- nvinfo : EIATTR_MBARRIER_INSTR_OFFSETS
	.align		4
.L_45:
        /*0108*/ 	.byte	0x04, 0x39
        /*010a*/ 	.short	(.L_47 - .L_46)


	//   ....[0]....
.L_46:
        /*010c*/ 	.word	0x00000610
        /*0110*/ 	.word	0x000000ff
        /*0114*/ 	.word	0x00000000
        /*0118*/ 	.short	0x0100
        /*011a*/ 	.byte	0x04
	.zero		1


	//   ....[1]....
        /*011c*/ 	.word	0x00000620
        /*0120*/ 	.word	0x000000ff
        /*0124*/ 	.word	0x00000040
        /*0128*/ 	.short	0x0100
        /*012a*/ 	.byte	0x04
	.zero		1


	//   ....[2]....
        /*012c*/ 	.word	0x00000630
        /*0130*/ 	.word	0x000000ff
        /*0134*/ 	.word	0x00000008
        /*0138*/ 	.short	0x0100
        /*013a*/ 	.byte	0x04
	.zero		1


	//   ....[3]....
        /*013c*/ 	.word	0x00000640
        /*0140*/ 	.word	0x000000ff
        /*0144*/ 	.word	0x00000048
        /*0148*/ 	.short	0x0100
        /*014a*/ 	.byte	0x04
	.zero		1


	//   ....[4]....
        /*014c*/ 	.word	0x00000650
        /*0150*/ 	.word	0x000000ff
        /*0154*/ 	.word	0x00000010
        /*0158*/ 	.short	0x0100
        /*015a*/ 	.byte	0x04
	.zero		1


	//   ....[5]....
        /*015c*/ 	.word	0x00000660
        /*0160*/ 	.word	0x000000ff
        /*0164*/ 	.word	0x00000050
        /*0168*/ 	.short	0x0100
        /*016a*/ 	.byte	0x04
	.zero		1


	//   ....[6]....
        /*016c*/ 	.word	0x00000670
        /*0170*/ 	.word	0x000000ff
        /*0174*/ 	.word	0x00000018
        /*0178*/ 	.short	0x0100
        /*017a*/ 	.byte	0x04
	.zero		1


	//   ....[7]....
        /*017c*/ 	.word	0x00000680
        /*0180*/ 	.word	0x000000ff
        /*0184*/ 	.word	0x00000058
        /*0188*/ 	.short	0x0100
        /*018a*/ 	.byte	0x04
	.zero		1


	//   ....[8]....
        /*018c*/ 	.word	0x00000690
        /*0190*/ 	.word	0x000000ff
        /*0194*/ 	.word	0x00000020
        /*0198*/ 	.short	0x0100
        /*019a*/ 	.byte	0x04
	.zero		1


	//   ....[9]....
        /*019c*/ 	.word	0x000006a0
        /*01a0*/ 	.word	0x000000ff
        /*01a4*/ 	.word	0x00000060
        /*01a8*/ 	.short	0x0100
        /*01aa*/ 	.byte	0x04
	.zero		1


	//   ....[10]....
        /*01ac*/ 	.word	0x000006b0
        /*01b0*/ 	.word	0x000000ff
        /*01b4*/ 	.word	0x00000028
        /*01b8*/ 	.short	0x0100
        /*01ba*/ 	.byte	0x04
	.zero		1


	//   ....[11]....
        /*01bc*/ 	.word	0x000006c0
        /*01c0*/ 	.word	0x000000ff
        /*01c4*/ 	.word	0x00000068
        /*01c8*/ 	.short	0x0100
        /*01ca*/ 	.byte	0x04
	.zero		1


	//   ....[12]....
        /*01cc*/ 	.word	0x000006d0
        /*01d0*/ 	.word	0x000000ff
        /*01d4*/ 	.word	0x00000030
        /*01d8*/ 	.short	0x0100
        /*01da*/ 	.byte	0x04
	.zero		1


	//   ....[13]....
        /*01dc*/ 	.word	0x000006e0
        /*01e0*/ 	.word	0x000000ff
        /*01e4*/ 	.word	0x00000070
        /*01e8*/ 	.short	0x0100
        /*01ea*/ 	.byte	0x04
	.zero		1


	//   ....[14]....
        /*01ec*/ 	.word	0x000006f0
        /*01f0*/ 	.word	0x000000ff
        /*01f4*/ 	.word	0x00000038
        /*01f8*/ 	.short	0x0100
        /*01fa*/ 	.byte	0x04
	.zero		1


	//   ....[15]....
        /*01fc*/ 	.word	0x00000700
        /*0200*/ 	.word	0x000000ff
        /*0204*/ 	.word	0x00000078
        /*0208*/ 	.short	0x0100
        /*020a*/ 	.byte	0x04
	.zero		1


	//   ....[16]....
        /*020c*/ 	.word	0x00000840
        /*0210*/ 	.word	0x000000ff
        /*0214*/ 	.word	0x00000080
        /*0218*/ 	.short	0x0100
        /*021a*/ 	.byte	0x04
	.zero		1


	//   ....[17]....
        /*021c*/ 	.word	0x00000850
        /*0220*/ 	.word	0x000000ff
        /*0224*/ 	.word	0x000000a0
        /*0228*/ 	.short	0x0100
        /*022a*/ 	.byte	0x04
	.zero		1


	//   ....[18]....
        /*022c*/ 	.word	0x00000860
        /*0230*/ 	.word	0x000000ff
        /*0234*/ 	.word	0x00000088
        /*0238*/ 	.short	0x0100
        /*023a*/ 	.byte	0x04
	.zero		1


	//   ....[19]....
        /*023c*/ 	.word	0x00000870
        /*0240*/ 	.word	0x000000ff
        /*0244*/ 	.word	0x000000a8
        /*0248*/ 	.short	0x0100
        /*024a*/ 	.byte	0x04
	.zero		1


	//   ....[20]....
        /*024c*/ 	.word	0x00000880
        /*0250*/ 	.word	0x000000ff
        /*0254*/ 	.word	0x00000090
        /*0258*/ 	.short	0x0100
        /*025a*/ 	.byte	0x04
	.zero		1


	//   ....[21]....
        /*025c*/ 	.word	0x00000890
        /*0260*/ 	.word	0x000000ff
        /*0264*/ 	.word	0x000000b0
        /*0268*/ 	.short	0x0100
        /*026a*/ 	.byte	0x04
	.zero		1


	//   ....[22]....
        /*026c*/ 	.word	0x000008a0
        /*0270*/ 	.word	0x000000ff
        /*0274*/ 	.word	0x00000098
        /*0278*/ 	.short	0x0100
        /*027a*/ 	.byte	0x04
	.zero		1


	//   ....[23]....
        /*027c*/ 	.word	0x000008b0
        /*0280*/ 	.word	0x000000ff
        /*0284*/ 	.word	0x000000b8
        /*0288*/ 	.short	0x0100
        /*028a*/ 	.byte	0x04
	.zero		1


	//   ....[24]....
        /*028c*/ 	.word	0x000009a0
        /*0290*/ 	.word	0x000000ff
        /*0294*/ 	.word	0x000000c0
        /*0298*/ 	.short	0x0100
        /*029a*/ 	.byte	0x06
	.zero		1


	//   ....[25]....
        /*029c*/ 	.word	0x000009b0
        /*02a0*/ 	.word	0x000000ff
        /*02a4*/ 	.word	0x000000c8
        /*02a8*/ 	.short	0x0100
        /*02aa*/ 	.byte	0x06
	.zero		1


	//   ....[26]....
        /*02ac*/ 	.word	0x00000af0
        /*02b0*/ 	.word	0x000000ff
        /*02b4*/ 	.word	0x000000d0
        /*02b8*/ 	.short	0x0100
        /*02ba*/ 	.byte	0x06
	.zero		1


	//   ....[27]....
        /*02bc*/ 	.word	0x00000b00
        /*02c0*/ 	.word	0x000000ff
        /*02c4*/ 	.word	0x000000e0
        /*02c8*/ 	.short	0x0100
        /*02ca*/ 	.byte	0x06
	.zero		1


	//   ....[28]....
        /*02cc*/ 	.word	0x00000b10
        /*02d0*/ 	.word	0x000000ff
        /*02d4*/ 	.word	0x000000d8
        /*02d8*/ 	.short	0x0100
        /*02da*/ 	.byte	0x06
	.zero		1


	//   ....[29]....
        /*02dc*/ 	.word	0x00000b20
        /*02e0*/ 	.word	0x000000ff
        /*02e4*/ 	.word	0x000000e8
        /*02e8*/ 	.short	0x0100
        /*02ea*/ 	.byte	0x06
	.zero		1


	//   ....[30]....
        /*02ec*/ 	.word	0x00000c50
        /*02f0*/ 	.word	0x000000ff
        /*02f4*/ 	.word	0x000000f0
        /*02f8*/ 	.short	0x0100
        /*02fa*/ 	.byte	0x04
	.zero		1


	//   ....[31]....
        /*02fc*/ 	.word	0x00000c60
        /*0300*/ 	.word	0x000000ff
        /*0304*/ 	.word	0x00000110
        /*0308*/ 	.short	0x0100
        /*030a*/ 	.byte	0x04
	.zero		1


	//   ....[32]....
        /*030c*/ 	.word	0x00000c70
        /*0310*/ 	.word	0x000000ff
        /*0314*/ 	.word	0x000000f8
        /*0318*/ 	.short	0x0100
        /*031a*/ 	.byte	0x04
	.zero		1


	//   ....[33]....
        /*031c*/ 	.word	0x00000c80
        /*0320*/ 	.word	0x000000ff
        /*0324*/ 	.word	0x00000118
        /*0328*/ 	.short	0x0100
        /*032a*/ 	.byte	0x04
	.zero		1


	//   ....[34]....
        /*032c*/ 	.word	0x00000c90
        /*0330*/ 	.word	0x000000ff
        /*0334*/ 	.word	0x00000100
        /*0338*/ 	.short	0x0100
        /*033a*/ 	.byte	0x04
	.zero		1


	//   ....[35]....
        /*033c*/ 	.word	0x00000ca0
        /*0340*/ 	.word	0x000000ff
        /*0344*/ 	.word	0x00000120
        /*0348*/ 	.short	0x0100
        /*034a*/ 	.byte	0x04
	.zero		1


	//   ....[36]....
        /*034c*/ 	.word	0x00000cb0
        /*0350*/ 	.word	0x000000ff
        /*0354*/ 	.word	0x00000108
        /*0358*/ 	.short	0x0100
        /*035a*/ 	.byte	0x04
	.zero		1


	//   ....[37]....
        /*035c*/ 	.word	0x00000cc0
        /*0360*/ 	.word	0x000000ff
        /*0364*/ 	.word	0x00000128
        /*0368*/ 	.short	0x0100
        /*036a*/ 	.byte	0x04
	.zero		1


	//   ....[38]....
        /*036c*/ 	.word	0x00000db0
        /*0370*/ 	.word	0x000000ff
        /*0374*/ 	.word	0x00000130
        /*0378*/ 	.short	0x0100
        /*037a*/ 	.byte	0x04
	.zero		1


	//   ....[39]....
        /*037c*/ 	.word	0x00000dc0
        /*0380*/ 	.word	0x000000ff
        /*0384*/ 	.word	0x00000140
        /*0388*/ 	.short	0x0100
        /*038a*/ 	.byte	0x04
	.zero		1


	//   ....[40]....
        /*038c*/ 	.word	0x00000dd0
        /*0390*/ 	.word	0x000000ff
        /*0394*/ 	.word	0x00000138
        /*0398*/ 	.short	0x0100
        /*039a*/ 	.byte	0x04
	.zero		1


	//   ....[41]....
        /*039c*/ 	.word	0x00000de0
        /*03a0*/ 	.word	0x000000ff
        /*03a4*/ 	.word	0x00000148
        /*03a8*/ 	.short	0x0100
        /*03aa*/ 	.byte	0x04
	.zero		1


	//   ....[42]....
        /*03ac*/ 	.word	0x000019d0
        /*03b0*/ 	.word	0x00000000
        /*03b4*/ 	.word	0x00000140
        /*03b8*/ 	.short	0x010a
        /*03ba*/ 	.byte	0xff
	.zero		1


	//   ....[43]....
        /*03bc*/ 	.word	0x00001a00
        /*03c0*/ 	.word	0x00000000
        /*03c4*/ 	.word	0x00000130
        /*03c8*/ 	.short	0x0101
        /*03ca*/ 	.byte	0xff
	.zero		1


	//   ....[44]....
        /*03cc*/ 	.word	0x00001ab0
        /*03d0*/ 	.word	0x000000ff
        /*03d4*/ 	.word	0x00000040
        /*03d8*/ 	.short	0x010a
        /*03da*/ 	.byte	0x04
	.zero		1


	//   ....[45]....
        /*03dc*/ 	.word	0x00001b30
        /*03e0*/ 	.word	0x000000ff
        /*03e4*/ 	.word	0x00000040
        /*03e8*/ 	.short	0x010a
        /*03ea*/ 	.byte	0x21
	.zero		1


	//   ....[46]....
        /*03ec*/ 	.word	0x00001cc0
        /*03f0*/ 	.word	0x000000ff
        /*03f4*/ 	.word	0x00000040
        /*03f8*/ 	.short	0x010a
        /*03fa*/ 	.byte	0x08
	.zero		1


	//   ....[47]....
        /*03fc*/ 	.word	0x00001df0
        /*0400*/ 	.word	0x000000ff
        /*0404*/ 	.word	0x000000c8
        /*0408*/ 	.short	0x0101
        /*040a*/ 	.byte	0x07
	.zero		1


	//   ....[48]....
        /*040c*/ 	.word	0x00001e10
        /*0410*/ 	.word	0x000000ff
        /*0414*/ 	.word	0x00000040
        /*0418*/ 	.short	0x010a
        /*041a*/ 	.byte	0x04
	.zero		1


	//   ....[49]....
        /*041c*/ 	.word	0x00001e90
        /*0420*/ 	.word	0x000000ff
        /*0424*/ 	.word	0x00000040
        /*0428*/ 	.short	0x010a
        /*042a*/ 	.byte	0x09
	.zero		1


	//   ....[50]....
        /*042c*/ 	.word	0x00002030
        /*0430*/ 	.word	0x000000ff
        /*0434*/ 	.word	0x00000040
        /*0438*/ 	.short	0x010a
        /*043a*/ 	.byte	0x06
	.zero		1


	//   ....[51]....
        /*043c*/ 	.word	0x00002160
        /*0440*/ 	.word	0x00000003
        /*0444*/ 	.word	0x000000d0
        /*0448*/ 	.short	0x010a
        /*044a*/ 	.byte	0xff
	.zero		1


	//   ....[52]....
        /*044c*/ 	.word	0x000022b0
        /*0450*/ 	.word	0x00000000
        /*0454*/ 	.word	0x00000000
        /*0458*/ 	.short	0x0101
        /*045a*/ 	.byte	0xff
	.zero		1


	//   ....[53]....
        /*045c*/ 	.word	0x00002870
        /*0460*/ 	.word	0x000000ff
        /*0464*/ 	.word	0x00000000
        /*0468*/ 	.short	0x010a
        /*046a*/ 	.byte	0x04
	.zero		1


	//   ....[54]....
        /*046c*/ 	.word	0x00002900
        /*0470*/ 	.word	0x000000ff
        /*0474*/ 	.word	0x00000000
        /*0478*/ 	.short	0x010a
        /*047a*/ 	.byte	0x05
	.zero		1


	//   ....[55]....
        /*047c*/ 	.word	0x00002990
        /*0480*/ 	.word	0x000000ff
        /*0484*/ 	.word	0x00000000
        /*0488*/ 	.short	0x010a
        /*048a*/ 	.byte	0x05
	.zero		1


	//   ....[56]....
        /*048c*/ 	.word	0x00002a20
        /*0490*/ 	.word	0x000000ff
        /*0494*/ 	.word	0x00000000
        /*0498*/ 	.short	0x010a
        /*049a*/ 	.byte	0x05
	.zero		1


	//   ....[57]....
        /*049c*/ 	.word	0x00002ab0
        /*04a0*/ 	.word	0x000000ff
        /*04a4*/ 	.word	0x00000000
        /*04a8*/ 	.short	0x010a
        /*04aa*/ 	.byte	0x05
	.zero		1


	//   ....[58]....
        /*04ac*/ 	.word	0x00002b40
        /*04b0*/ 	.word	0x000000ff
        /*04b4*/ 	.word	0x00000000
        /*04b8*/ 	.short	0x010a
        /*04ba*/ 	.byte	0x05
	.zero		1


	//   ....[59]....
        /*04bc*/ 	.word	0x00002bd0
        /*04c0*/ 	.word	0x000000ff
        /*04c4*/ 	.word	0x00000000
        /*04c8*/ 	.short	0x010a
        /*04ca*/ 	.byte	0x05
	.zero		1


	//   ....[60]....
        /*04cc*/ 	.word	0x00002c70
        /*04d0*/ 	.word	0x00000000
        /*04d4*/ 	.word	0x00000000
        /*04d8*/ 	.short	0x010a
        /*04da*/ 	.byte	0xff
	.zero		1


	//   ....[61]....
        /*04dc*/ 	.word	0x00002db0
        /*04e0*/ 	.word	0x00000002
        /*04e4*/ 	.word	0x00000130
        /*04e8*/ 	.short	0x010a
        /*04ea*/ 	.byte	0xff
	.zero		1


	//   ....[62]....
        /*04ec*/ 	.word	0x00002e20
        /*04f0*/ 	.word	0x00000002
        /*04f4*/ 	.word	0x00000000
        /*04f8*/ 	.short	0x0101
        /*04fa*/ 	.byte	0xff
	.zero		1


	//   ....[63]....
        /*04fc*/ 	.word	0x00002e40
        /*0500*/ 	.word	0x000000ff
        /*0504*/ 	.word	0x000000e0
        /*0508*/ 	.short	0x010a
        /*050a*/ 	.byte	0x04
	.zero		1


	//   ....[64]....
        /*050c*/ 	.word	0x00002f60
        /*0510*/ 	.word	0x00000002
        /*0514*/ 	.word	0x000000d0
        /*0518*/ 	.short	0x010a
        /*051a*/ 	.byte	0xff
	.zero		1


	//   ....[65]....
        /*051c*/ 	.word	0x00003060
        /*0520*/ 	.word	0x00000002
        /*0524*/ 	.word	0x00000000
        /*0528*/ 	.short	0x0101
        /*052a*/ 	.byte	0xff
	.zero		1


	//   ....[66]....
        /*052c*/ 	.word	0x000030f0
        /*0530*/ 	.word	0x000000ff
        /*0534*/ 	.word	0x000000e0
        /*0538*/ 	.short	0x0106
        /*053a*/ 	.byte	0x04
	.zero		1


	//   ....[67]....
        /*053c*/ 	.word	0x00003110
        /*0540*/ 	.word	0x000000ff
        /*0544*/ 	.word	0x000000e0
        /*0548*/ 	.short	0x010a
        /*054a*/ 	.byte	0x04
	.zero		1


	//   ....[68]....
        /*054c*/ 	.word	0x000031a0
        /*0550*/ 	.word	0x000000ff
        /*0554*/ 	.word	0x000000e0
        /*0558*/ 	.short	0x0106
        /*055a*/ 	.byte	0x07
	.zero		1


	//   ....[69]....
        /*055c*/ 	.word	0x000031e0
        /*0560*/ 	.word	0x00000000
        /*0564*/ 	.word	0x000000e0
        /*0568*/ 	.short	0x010a
        /*056a*/ 	.byte	0xff
	.zero		1


	//   ....[70]....
        /*056c*/ 	.word	0x00003740
        /*0570*/ 	.word	0x00000000
        /*0574*/ 	.word	0x000000d0
        /*0578*/ 	.short	0x010a
        /*057a*/ 	.byte	0xff
	.zero		1


	//   ....[71]....
        /*057c*/ 	.word	0x00003840
        /*0580*/ 	.word	0x00000003
        /*0584*/ 	.word	0x00000000
        /*0588*/ 	.short	0x0101
        /*058a*/ 	.byte	0xff
	.zero		1


	//   ....[72]....
        /*058c*/ 	.word	0x00003850
        /*0590*/ 	.word	0x000000ff
        /*0594*/ 	.word	0x00000000
        /*0598*/ 	.short	0x010a
        /*059a*/ 	.byte	0x04
	.zero		1


	//   ....[73]....
        /*059c*/ 	.word	0x000038d0
        /*05a0*/ 	.word	0x000000ff
        /*05a4*/ 	.word	0x00000110
        /*05a8*/ 	.short	0x010a
        /*05aa*/ 	.byte	0x1f
	.zero		1


	//   ....[74]....
        /*05ac*/ 	.word	0x000039b0
        /*05b0*/ 	.word	0x000000ff
        /*05b4*/ 	.word	0x00000000
        /*05b8*/ 	.short	0x010a
        /*05ba*/ 	.byte	0x05
	.zero		1


	//   ....[75]....
        /*05bc*/ 	.word	0x00003af0
        /*05c0*/ 	.word	0x000000ff
        /*05c4*/ 	.word	0x00000000
        /*05c8*/ 	.short	0x010a
        /*05ca*/ 	.byte	0x04
	.zero		1


	//   ....[76]....
        /*05cc*/ 	.word	0x00003d80
        /*05d0*/ 	.word	0x000000ff
        /*05d4*/ 	.word	0x00000000
        /*05d8*/ 	.short	0x010a
        /*05da*/ 	.byte	0x04
	.zero		1


	//   ....[77]....
        /*05dc*/ 	.word	0x00003e10
        /*05e0*/ 	.word	0x000000ff
        /*05e4*/ 	.word	0x00000000
        /*05e8*/ 	.short	0x010a
        /*05ea*/ 	.byte	0x05
	.zero		1


	//   ....[78]....
        /*05ec*/ 	.word	0x00003ea0
        /*05f0*/ 	.word	0x000000ff
        /*05f4*/ 	.word	0x00000000
        /*05f8*/ 	.short	0x010a
        /*05fa*/ 	.byte	0x05
	.zero		1


	//   ....[79]....
        /*05fc*/ 	.word	0x00003f30
        /*0600*/ 	.word	0x000000ff
        /*0604*/ 	.word	0x00000000
        /*0608*/ 	.short	0x010a
        /*060a*/ 	.byte	0x04
	.zero		1


	//   ....[80]....
        /*060c*/ 	.word	0x00004490
        /*0610*/ 	.word	0x00000008
        /*0614*/ 	.word	0x000000d0
        /*0618*/ 	.short	0x010a
        /*061a*/ 	.byte	0xff
	.zero		1


	//   ....[81]....
        /*061c*/ 	.word	0x00004600
        /*0620*/ 	.word	0x00000000
        /*0624*/ 	.word	0x00000000
        /*0628*/ 	.short	0x0101
        /*062a*/ 	.byte	0xff
	.zero		1


	//   ....[82]....
        /*062c*/ 	.word	0x00004ae0
        /*0630*/ 	.word	0x000000ff
        /*0634*/ 	.word	0x000000c8
        /*0638*/ 	.short	0x010a
        /*063a*/ 	.byte	0x15
	.zero		1


	//   ....[83]....
        /*063c*/ 	.word	0x00004c70
        /*0640*/ 	.word	0x000000ff
        /*0644*/ 	.word	0x000000a0
        /*0648*/ 	.short	0x010a
        /*064a*/ 	.byte	0x15
	.zero		1


	//   ....[84]....
        /*064c*/ 	.word	0x00004dc0
        /*0650*/ 	.word	0x000000ff
        /*0654*/ 	.word	0x00000080
        /*0658*/ 	.short	0x010b
        /*065a*/ 	.byte	0x15
	.zero		1


	//   ....[85]....
        /*065c*/ 	.word	0x00004dd0
        /*0660*/ 	.word	0x000000ff
        /*0664*/ 	.word	0x00000000
        /*0668*/ 	.short	0x0101
        /*066a*/ 	.byte	0x32
	.zero		1


	//   ....[86]....
        /*066c*/ 	.word	0x00004de0
        /*0670*/ 	.word	0x000000ff
        /*0674*/ 	.word	0x000000a8
        /*0678*/ 	.short	0x010a
        /*067a*/ 	.byte	0x15
	.zero		1


	//   ....[87]....
        /*067c*/ 	.word	0x00004f30
        /*0680*/ 	.word	0x000000ff
        /*0684*/ 	.word	0x00000088
        /*0688*/ 	.short	0x010b
        /*068a*/ 	.byte	0x15
	.zero		1


	//   ....[88]....
        /*068c*/ 	.word	0x00004f40
        /*0690*/ 	.word	0x000000ff
        /*0694*/ 	.word	0x00000000
        /*0698*/ 	.short	0x0101
        /*069a*/ 	.byte	0x31
	.zero		1


	//   ....[89]....
        /*069c*/ 	.word	0x00004f50
        /*06a0*/ 	.word	0x000000ff
        /*06a4*/ 	.word	0x000000b0
        /*06a8*/ 	.short	0x010a
        /*06aa*/ 	.byte	0x15
	.zero		1


	//   ....[90]....
        /*06ac*/ 	.word	0x000050b0
        /*06b0*/ 	.word	0x000000ff
        /*06b4*/ 	.word	0x00000090
        /*06b8*/ 	.short	0x010b
        /*06ba*/ 	.byte	0x15
	.zero		1


	//   ....[91]....
        /*06bc*/ 	.word	0x000050c0
        /*06c0*/ 	.word	0x000000ff
        /*06c4*/ 	.word	0x00000000
        /*06c8*/ 	.short	0x0101
        /*06ca*/ 	.byte	0x30
	.zero		1


	//   ....[92]....
        /*06cc*/ 	.word	0x000050d0
        /*06d0*/ 	.word	0x000000ff
        /*06d4*/ 	.word	0x000000b8
        /*06d8*/ 	.short	0x010a
        /*06da*/ 	.byte	0x15
	.zero		1


	//   ....[93]....
        /*06dc*/ 	.word	0x000052d0
        /*06e0*/ 	.word	0x000000ff
        /*06e4*/ 	.word	0x00000098
        /*06e8*/ 	.short	0x010b
        /*06ea*/ 	.byte	0x15
	.zero		1


	//   ....[94]....
        /*06ec*/ 	.word	0x000052e0
        /*06f0*/ 	.word	0x000000ff
        /*06f4*/ 	.word	0x00000000
        /*06f8*/ 	.short	0x0101
        /*06fa*/ 	.byte	0x2b
	.zero		1


	//   ....[95]....
        /*06fc*/ 	.word	0x00005310
        /*0700*/ 	.word	0x000000ff
        /*0704*/ 	.word	0x000000a0
        /*0708*/ 	.short	0x010a
        /*070a*/ 	.byte	0x15
	.zero		1


	//   ....[96]....
        /*070c*/ 	.word	0x00005330
        /*0710*/ 	.word	0x000000ff
        /*0714*/ 	.word	0x000000a8
        /*0718*/ 	.short	0x010a
        /*071a*/ 	.byte	0x15
	.zero		1


	//   ....[97]....
        /*071c*/ 	.word	0x00005350
        /*0720*/ 	.word	0x000000ff
        /*0724*/ 	.word	0x000000b0
        /*0728*/ 	.short	0x010a
        /*072a*/ 	.byte	0x15
	.zero		1


	//   ....[98]....
        /*072c*/ 	.word	0x00005390
        /*0730*/ 	.word	0x00000000
        /*0734*/ 	.word	0x000000b8
        /*0738*/ 	.short	0x010a
        /*073a*/ 	.byte	0xff
	.zero		1


	//   ....[99]....
        /*073c*/ 	.word	0x000056e0
        /*0740*/ 	.word	0x00000003
        /*0744*/ 	.word	0x000000d0
        /*0748*/ 	.short	0x010a
        /*074a*/ 	.byte	0xff
	.zero		1


	//   ....[100]....
        /*074c*/ 	.word	0x00005860
        /*0750*/ 	.word	0x00000000
        /*0754*/ 	.word	0x00000000
        /*0758*/ 	.short	0x0101
        /*075a*/ 	.byte	0xff
	.zero		1


	//   ....[101]....
        /*075c*/ 	.word	0x000063d0
        /*0760*/ 	.word	0x000000ff
        /*0764*/ 	.word	0x00000080
        /*0768*/ 	.short	0x010a
        /*076a*/ 	.byte	0x2c
	.zero		1


	//   ....[102]....
        /*076c*/ 	.word	0x00006410
        /*0770*/ 	.word	0x00000047
        /*0774*/ 	.word	0x000000f0
        /*0778*/ 	.short	0x010a
        /*077a*/ 	.byte	0xff
	.zero		1


	//   ....[103]....
        /*077c*/ 	.word	0x00006590
        /*0780*/ 	.word	0x000000ff
        /*0784*/ 	.word	0x00000080
        /*0788*/ 	.short	0x010a
        /*078a*/ 	.byte	0x2c
	.zero		1


	//   ....[104]....
        /*078c*/ 	.word	0x00006690
        /*0790*/ 	.word	0x00000047
        /*0794*/ 	.word	0x000000f0
        /*0798*/ 	.short	0x010a
        /*079a*/ 	.byte	0xff
	.zero		1


	//   ....[105]....
        /*079c*/ 	.word	0x00006c90
        /*07a0*/ 	.word	0x00000000
        /*07a4*/ 	.word	0x00000000
        /*07a8*/ 	.short	0x0101
        /*07aa*/ 	.byte	0xff
	.zero		1


	//   ....[106]....
        /*07ac*/ 	.word	0x00006ca0
        /*07b0*/ 	.word	0x00000002
        /*07b4*/ 	.word	0x00000080
        /*07b8*/ 	.short	0x010a
        /*07ba*/ 	.byte	0xff
	.zero		1


	//   ....[107]....
        /*07bc*/ 	.word	0x00006d70
        /*07c0*/ 	.word	0x00000002
        /*07c4*/ 	.word	0x00000080
        /*07c8*/ 	.short	0x010a
        /*07ca*/ 	.byte	0xff
	.zero		1


	//   ....[108]....
        /*07cc*/ 	.word	0x00007400
        /*07d0*/ 	.word	0x00000014
        /*07d4*/ 	.word	0x00000000
        /*07d8*/ 	.short	0x0101
        /*07da*/ 	.byte	0xff
	.zero		1


	//   ....[109]....
        /*07dc*/ 	.word	0x00007420
        /*07e0*/ 	.word	0x00000000
        /*07e4*/ 	.word	0x00000080
        /*07e8*/ 	.short	0x010a
        /*07ea*/ 	.byte	0xff
	.zero		1


	//   ....[110]....
        /*07ec*/ 	.word	0x000074e0
        /*07f0*/ 	.word	0x00000000
        /*07f4*/ 	.word	0x00000080
        /*07f8*/ 	.short	0x010a
        /*07fa*/ 	.byte	0xff
	.zero		1


	//   ....[111]....
        /*07fc*/ 	.word	0x00007b60
        /*0800*/ 	.word	0x00000014
        /*0804*/ 	.word	0x00000000
        /*0808*/ 	.short	0x0101
        /*080a*/ 	.byte	0xff
	.zero		1


	//   ....[112]....
        /*080c*/ 	.word	0x00007b80
        /*0810*/ 	.word	0x00000002
        /*0814*/ 	.word	0x00000080
        /*0818*/ 	.short	0x010a
        /*081a*/ 	.byte	0xff
	.zero		1


	//   ....[113]....
        /*081c*/ 	.word	0x00007c40
        /*0820*/ 	.word	0x00000002
        /*0824*/ 	.word	0x00000080
        /*0828*/ 	.short	0x010a
        /*082a*/ 	.byte	0xff
	.zero		1


	//   ....[114]....
        /*082c*/ 	.word	0x00008040
        /*0830*/ 	.word	0x000000ff
        /*0834*/ 	.word	0x00000000
        /*0838*/ 	.short	0x0101
        /*083a*/ 	.byte	0x04
	.zero		1


	//   ....[115]....
        /*083c*/ 	.word	0x00008340
        /*0840*/ 	.word	0x00000000
        /*0844*/ 	.word	0x00000000
        /*0848*/ 	.short	0x0101
        /*084a*/ 	.byte	0xff
	.zero		1


	//   ....[116]....
        /*084c*/ 	.word	0x000085f0
        /*0850*/ 	.word	0x000000ff
        /*0854*/ 	.word	0x00000000
        /*0858*/ 	.short	0x0101
        /*085a*/ 	.byte	0x04
	.zero		1


	//   ....[117]....
        /*085c*/ 	.word	0x00008610
        /*0860*/ 	.word	0x00000000
        /*0864*/ 	.word	0x00000140
        /*0868*/ 	.short	0x010a
        /*086a*/ 	.byte	0xff
	.zero		1


	//   ....[118]....
        /*086c*/ 	.word	0x00008670
        /*0870*/ 	.word	0x00000000
        /*0874*/ 	.word	0x00000040
        /*0878*/ 	.short	0x010a
        /*087a*/ 	.byte	0xff
	.zero		1


	//   ....[119]....
        /*087c*/ 	.word	0x000086d0
        /*0880*/ 	.word	0x00000000
        /*0884*/ 	.word	0x00000040
        /*0888*/ 	.short	0x010a
        /*088a*/ 	.byte	0xff
	.zero		1


	//   ....[120]....
        /*088c*/ 	.word	0x00008720
        /*0890*/ 	.word	0x00000003
        /*0894*/ 	.word	0x000000d0
        /*0898*/ 	.short	0x010a
        /*089a*/ 	.byte	0xff
	.zero		1


	//   ....[121]....
        /*089c*/ 	.word	0x00008780
        /*08a0*/ 	.word	0x00000000
        /*08a4*/ 	.word	0x00000000
        /*08a8*/ 	.short	0x010a
        /*08aa*/ 	.byte	0xff
	.zero		1


	//   ....[122]....
        /*08ac*/ 	.word	0x000087e0
        /*08b0*/ 	.word	0x00000000
        /*08b4*/ 	.word	0x00000000
        /*08b8*/ 	.short	0x010a
        /*08ba*/ 	.byte	0xff
	.zero		1


	//   ....[123]....
        /*08bc*/ 	.word	0x00008840
        /*08c0*/ 	.word	0x00000000
        /*08c4*/ 	.word	0x00000000
        /*08c8*/ 	.short	0x010a
        /*08ca*/ 	.byte	0xff
	.zero		1


	//   ....[124]....
        /*08cc*/ 	.word	0x000088a0
        /*08d0*/ 	.word	0x00000000
        /*08d4*/ 	.word	0x00000000
        /*08d8*/ 	.short	0x010a
        /*08da*/ 	.byte	0xff
	.zero		1


	//   ....[125]....
        /*08dc*/ 	.word	0x00008900
        /*08e0*/ 	.word	0x00000000
        /*08e4*/ 	.word	0x00000000
        /*08e8*/ 	.short	0x010a
        /*08ea*/ 	.byte	0xff
	.zero		1


	//   ....[126]....
        /*08ec*/ 	.word	0x00008960
        /*08f0*/ 	.word	0x00000000
        /*08f4*/ 	.word	0x00000000
        /*08f8*/ 	.short	0x010a
        /*08fa*/ 	.byte	0xff
	.zero		1


	//   ....[127]....
        /*08fc*/ 	.word	0x000089c0
        /*0900*/ 	.word	0x00000000
        /*0904*/ 	.word	0x00000000
        /*0908*/ 	.short	0x010a
        /*090a*/ 	.byte	0xff
	.zero		1


	//   ....[128]....
        /*090c*/ 	.word	0x00008a10
        /*0910*/ 	.word	0x00000002
        /*0914*/ 	.word	0x00000130
        /*0918*/ 	.short	0x010a
        /*091a*/ 	.byte	0xff
	.zero		1


	//   ....[129]....
        /*091c*/ 	.word	0x00008a70
        /*0920*/ 	.word	0x00000002
        /*0924*/ 	.word	0x000000e0
        /*0928*/ 	.short	0x010a
        /*092a*/ 	.byte	0xff
	.zero		1


	//   ....[130]....
        /*092c*/ 	.word	0x00008ac0
        /*0930*/ 	.word	0x00000002
        /*0934*/ 	.word	0x000000d0
        /*0938*/ 	.short	0x010a
        /*093a*/ 	.byte	0xff
	.zero		1


	//   ....[131]....
        /*093c*/ 	.word	0x00008b20
        /*0940*/ 	.word	0x00000000
        /*0944*/ 	.word	0x000000e0
        /*0948*/ 	.short	0x010a
        /*094a*/ 	.byte	0xff
	.zero		1


	//   ....[132]....
        /*094c*/ 	.word	0x00008b70
        /*0950*/ 	.word	0x00000000
        /*0954*/ 	.word	0x000000d0
        /*0958*/ 	.short	0x010a
        /*095a*/ 	.byte	0xff
	.zero		1


	//   ....[133]....
        /*095c*/ 	.word	0x00008bd0
        /*0960*/ 	.word	0x00000002
        /*0964*/ 	.word	0x00000110
        /*0968*/ 	.short	0x010a
        /*096a*/ 	.byte	0xff
	.zero		1


	//   ....[134]....
        /*096c*/ 	.word	0x00008c30
        /*0970*/ 	.word	0x00000000
        /*0974*/ 	.word	0x00000000
        /*0978*/ 	.short	0x010a
        /*097a*/ 	.byte	0xff
	.zero		1


	//   ....[135]....
        /*097c*/ 	.word	0x00008c90
        /*0980*/ 	.word	0x00000000
        /*0984*/ 	.word	0x00000000
        /*0988*/ 	.short	0x010a
        /*098a*/ 	.byte	0xff
	.zero		1


	//   ....[136]....
        /*098c*/ 	.word	0x00008cf0
        /*0990*/ 	.word	0x00000000
        /*0994*/ 	.word	0x00000000
        /*0998*/ 	.short	0x010a
        /*099a*/ 	.byte	0xff
	.zero		1


	//   ....[137]....
        /*099c*/ 	.word	0x00008d50
        /*09a0*/ 	.word	0x00000000
        /*09a4*/ 	.word	0x00000000
        /*09a8*/ 	.short	0x010a
        /*09aa*/ 	.byte	0xff
	.zero		1


	//   ....[138]....
        /*09ac*/ 	.word	0x00008db0
        /*09b0*/ 	.word	0x00000000
        /*09b4*/ 	.word	0x00000000
        /*09b8*/ 	.short	0x010a
        /*09ba*/ 	.byte	0xff
	.zero		1


	//   ....[139]....
        /*09bc*/ 	.word	0x00008e00
        /*09c0*/ 	.word	0x00000008
        /*09c4*/ 	.word	0x000000d0
        /*09c8*/ 	.short	0x010a
        /*09ca*/ 	.byte	0xff
	.zero		1


	//   ....[140]....
        /*09cc*/ 	.word	0x00008e60
        /*09d0*/ 	.word	0x00000000
        /*09d4*/ 	.word	0x000000c8
        /*09d8*/ 	.short	0x010a
        /*09da*/ 	.byte	0xff
	.zero		1


	//   ....[141]....
        /*09dc*/ 	.word	0x00008ec0
        /*09e0*/ 	.word	0x00000000
        /*09e4*/ 	.word	0x000000a0
        /*09e8*/ 	.short	0x010a
        /*09ea*/ 	.byte	0xff
	.zero		1


	//   ....[142]....
        /*09ec*/ 	.word	0x00008f20
        /*09f0*/ 	.word	0x00000000
        /*09f4*/ 	.word	0x000000a8
        /*09f8*/ 	.short	0x010a
        /*09fa*/ 	.byte	0xff
	.zero		1


	//   ....[143]....
        /*09fc*/ 	.word	0x00008f80
        /*0a00*/ 	.word	0x00000000
        /*0a04*/ 	.word	0x000000b0
        /*0a08*/ 	.short	0x010a
        /*0a0a*/ 	.byte	0xff
	.zero		1


	//   ....[144]....
        /*0a0c*/ 	.word	0x00008fe0
        /*0a10*/ 	.word	0x00000000
        /*0a14*/ 	.word	0x000000b8
        /*0a18*/ 	.short	0x010a
        /*0a1a*/ 	.byte	0xff
	.zero		1


	//   ....[145]....
        /*0a1c*/ 	.word	0x00009040
        /*0a20*/ 	.word	0x00000000
        /*0a24*/ 	.word	0x000000a0
        /*0a28*/ 	.short	0x010a
        /*0a2a*/ 	.byte	0xff
	.zero		1


	//   ....[146]....
        /*0a2c*/ 	.word	0x000090a0
        /*0a30*/ 	.word	0x00000000
        /*0a34*/ 	.word	0x000000a8
        /*0a38*/ 	.short	0x010a
        /*0a3a*/ 	.byte	0xff
	.zero		1


	//   ....[147]....
        /*0a3c*/ 	.word	0x00009100
        /*0a40*/ 	.word	0x00000000
        /*0a44*/ 	.word	0x000000b0
        /*0a48*/ 	.short	0x010a
        /*0a4a*/ 	.byte	0xff
	.zero		1


	//   ....[148]....
        /*0a4c*/ 	.word	0x00009150
        /*0a50*/ 	.word	0x00000003
        /*0a54*/ 	.word	0x000000d0
        /*0a58*/ 	.short	0x010a
        /*0a5a*/ 	.byte	0xff
	.zero		1


	//   ....[149]....
        /*0a5c*/ 	.word	0x000091b0
        /*0a60*/ 	.word	0x00000000
        /*0a64*/ 	.word	0x00000080
        /*0a68*/ 	.short	0x010a
        /*0a6a*/ 	.byte	0xff
	.zero		1


	//   ....[150]....
        /*0a6c*/ 	.word	0x00009200
        /*0a70*/ 	.word	0x00000047
        /*0a74*/ 	.word	0x000000f0
        /*0a78*/ 	.short	0x010a
        /*0a7a*/ 	.byte	0xff
	.zero		1


	//   ....[151]....
        /*0a7c*/ 	.word	0x00009250
        /*0a80*/ 	.word	0x00000002
        /*0a84*/ 	.word	0x00000080
        /*0a88*/ 	.short	0x010a
        /*0a8a*/ 	.byte	0xff
	.zero		1


	//   ....[152]....
        /*0a8c*/ 	.word	0x000092a0
        /*0a90*/ 	.word	0x00000000
        /*0a94*/ 	.word	0x00000080
        /*0a98*/ 	.short	0x010a
        /*0a9a*/ 	.byte	0xff
	.zero		1


	//   ....[153]....
        /*0a9c*/ 	.word	0x000092f0
        /*0aa0*/ 	.word	0x00000002
        /*0aa4*/ 	.word	0x00000080
        /*0aa8*/ 	.short	0x010a
        /*0aaa*/ 	.byte	0xff
	.zero		1


	//----- nvinfo : EIATTR_NUM_MBARRIERS
	.align		4
.L_47:
        /*0aac*/ 	.byte	0x03, 0x38
        /*0aae*/ 	.short	0x002a


	//----- nvinfo : EIATTR_EXIT_INSTR_OFFSETS
	.align		4
        /*0ab0*/ 	.byte	0x04, 0x1c
        /*0ab2*/ 	.short	(.L_49 - .L_48)


	//   ....[0]....
.L_48:
        /*0ab4*/ 	.word	0x00002ca0


	//   ....[1]....
        /*0ab8*/ 	.word	0x000031b0


	//   ....[2]....
        /*0abc*/ 	.word	0x00003210


	//   ....[3]....
        /*0ac0*/ 	.word	0x00004190


	//   ....[4]....
        /*0ac4*/ 	.word	0x000053c0


	//   ....[5]....
        /*0ac8*/ 	.word	0x00005400


	//   ....[6]....
        /*0acc*/ 	.word	0x000084d0


	//   ....[7]....
        /*0ad0*/ 	.word	0x00008550


	//   ....[8]....
        /*0ad4*/ 	.word	0x00008580


	//   ....[9]....
        /*0ad8*/ 	.word	0x00008600


	//----- nvinfo : EIATTR_MAX_THREADS
	.align		4
.L_49:
        /*0adc*/ 	.byte	0x04, 0x05
        /*0ade*/ 	.short	(.L_51 - .L_50)
.L_50:
        /*0ae0*/ 	.word	0x00000100
        /*0ae4*/ 	.word	0x00000001
        /*0ae8*/ 	.word	0x00000001


	//----- nvinfo : EIATTR_CRS_STACK_SIZE
	.align		4
.L_51:
        /*0aec*/ 	.byte	0x04, 0x1e
        /*0aee*/ 	.short	(.L_53 - .L_52)
.L_52:
        /*0af0*/ 	.word	0x00000000


	//----- nvinfo : EIATTR_CBANK_PARAM_SIZE
	.align		4
.L_53:
        /*0af4*/ 	.byte	0x03, 0x19
        /*0af6*/ 	.short	0x0800


	//----- nvinfo : EIATTR_PARAM_CBANK
	.align		4
        /*0af8*/ 	.byte	0x04, 0x0a
        /*0afa*/ 	.short	(.L_55 - .L_54)
	.align		4
.L_54:
        /*0afc*/ 	.word	index@(.nv.constant0._ZN7cutlass13device_kernelINS_4gemm6kernel13GemmUniversalIN4cute5tupleIJiiiiEEENS1_10collective13CollectiveMmaINS1_35MainloopSm100TmaUmmaWarpSpecializedILi8ELi2ELi4ENS5_IJNS4_1CILi4EEENSA_ILi1EEESC_EEEEENS5_IJNSA_ILi64EEENSA_ILi128EEENSA_ILi32EEEEEEfNS5_IJlSC_lEEEfSJ_NS4_8TiledMMAINS4_8MMA_AtomIJNS4_17SM100_MMA_TF32_SSINS_10tfloat32_tESN_fLi64ELi128ELNS4_4UMMA5MajorE0ELSP_0ELNSO_7ScaleInE0ELSQ_0EEEEEENS4_6LayoutINS5_IJSC_SC_SC_EEENS5_IJNSA_ILi0EEESV_SV_EEEEENS5_IJNS4_10UnderscoreESY_SY_EEEEENS4_13SM90_TMA_LOADENS4_14ComposedLayoutINS4_7SwizzleILi3ELi4ELi3EEENS4_18smem_ptr_flag_bitsILi32EEENST_INS5_IJNSA_ILi8EEESH_EEENS5_IJSH_SC_EEEEEEEvNS4_8identityENS4_23SM90_TMA_LOAD_MULTICASTES1B_vS1C_EENS_8epilogue10collective18CollectiveEpilogueINS1F_23Sm100TmaWarpSpecializedILi4ELi2ELi16ELb1ELb0EEEJSI_NS5_IJNST_ISF_SC_EENST_ISH_SC_EEEEEfSJ_fSJ_NS1F_6fusion15FusionCallbacksIS1J_NS1N_17LinearCombinationIffffLNS_15FloatRoundStyleE2EEESI_S1M_JEEENS4_5SM1004TMEM4LOAD26SM100_TMEM_LOAD_16dp128b8xES11_S1B_NS4_17SM75_U32x4_LDSM_NENS4_14SM90_TMA_STOREES1B_NS4_17SM90_U32x4_STSM_NENS4_39AutoVectorizingCopyWithAssumedAlignmentILi128EEEEEEvvEEEEvNT_6ParamsE)
        /*0b00*/ 	.short	0x0380
        /*0b02*/ 	.short	0x0800


	//----- nvinfo : EIATTR_SW_WAR
	.align		4
.L_55:
        /*0b04*/ 	.byte	0x04, 0x36
        /*0b06*/ 	.short	(.L_57 - .L_56)
.L_56:
        /*0b08*/ 	.word	0x00000008
.L_57:


//--------------------- .nv.callgraph             --------------------------
	.section	.nv.callgraph,"",@"SHT_CUDA_CALLGRAPH"
	.align	4
	.sectionentsize	8
	.align		4
        /*0000*/ 	.word	0x00000000
	.align		4
        /*0004*/ 	.word	0xffffffff
	.align		4
        /*0008*/ 	.word	index@(_ZN7cutlass13device_kernelINS_4gemm6kernel13GemmUniversalIN4cute5tupleIJiiiiEEENS1_10collective13CollectiveMmaINS1_35MainloopSm100TmaUmmaWarpSpecializedILi8ELi2ELi4ENS5_IJNS4_1CILi4EEENSA_ILi1EEESC_EEEEENS5_IJNSA_ILi64EEENSA_ILi128EEENSA_ILi32EEEEEEfNS5_IJlSC_lEEEfSJ_NS4_8TiledMMAINS4_8MMA_AtomIJNS4_17SM100_MMA_TF32_SSINS_10tfloat32_tESN_fLi64ELi128ELNS4_4UMMA5MajorE0ELSP_0ELNSO_7ScaleInE0ELSQ_0EEEEEENS4_6LayoutINS5_IJSC_SC_SC_EEENS5_IJNSA_ILi0EEESV_SV_EEEEENS5_IJNS4_10UnderscoreESY_SY_EEEEENS4_13SM90_TMA_LOADENS4_14ComposedLayoutINS4_7SwizzleILi3ELi4ELi3EEENS4_18smem_ptr_flag_bitsILi32EEENST_INS5_IJNSA_ILi8EEESH_EEENS5_IJSH_SC_EEEEEEEvNS4_8identityENS4_23SM90_TMA_LOAD_MULTICASTES1B_vS1C_EENS_8epilogue10collective18CollectiveEpilogueINS1F_23Sm100TmaWarpSpecializedILi4ELi2ELi16ELb1ELb0EEEJSI_NS5_IJNST_ISF_SC_EENST_ISH_SC_EEEEEfSJ_fSJ_NS1F_6fusion15FusionCallbacksIS1J_NS1N_17LinearCombinationIffffLNS_15FloatRoundStyleE2EEESI_S1M_JEEENS4_5SM1004TMEM4LOAD26SM100_TMEM_LOAD_16dp128b8xES11_S1B_NS4_17SM75_U32x4_LDSM_NENS4_14SM90_TMA_STOREES1B_NS4_17SM90_U32x4_STSM_NENS4_39AutoVectorizingCopyWithAssumedAlignmentILi128EEEEEEvvEEEEvNT_6ParamsE)
	.align		4
        /*000c*/ 	.word	index@(__assertfail)
	.align		4
        /*0010*/ 	.word	0x00000000
	.align		4
        /*0014*/ 	.word	0xfffffffe
	.align		4
        /*0018*/ 	.word	0x00000000
	.align		4
        /*001c*/ 	.word	0xfffffffd
	.align		4
        /*0020*/ 	.word	0x00000000
	.align		4
        /*0024*/ 	.word	0xfffffffc


//--------------------- .nv.constant4             --------------------------
	.section	.nv.constant4,"a",@progbits
	.align	8
	.align		8
.nv.constant4:
        /*0000*/ 	.dword	__assertfail
	.align		8
        /*0008*/ 	.dword	__unnamed_1
	.align		8
        /*0010*/ 	.dword	__unnamed_2
	.align		8
        /*0018*/ 	.dword	_ZN40_INTERNAL_fd8c4fc6_4_k_cu_71ab0aad_293004cuda3std3__45__cpo5beginE
	.align		8
        /*0020*/ 	.dword	_ZN40_INTERNAL_fd8c4fc6_4_k_cu_71ab0aad_293004cuda3std3__45__cpo3endE
	.align		8
        /*0028*/ 	.dword	_ZN40_INTERNAL_fd8c4fc6_4_k_cu_71ab0aad_293004cuda3std3__45__cpo6cbeginE
	.align		8
        /*0030*/ 	.dword	_ZN40_INTERNAL_fd8c4fc6_4_k_cu_71ab0aad_293004cuda3std3__45__cpo4cendE
	.align		8
        /*0038*/ 	.dword	_ZN40_INTERNAL_fd8c4fc6_4_k_cu_71ab0aad_293004cuda3std3__442_GLOBAL__N__fd8c4fc6_4_k_cu_71ab0aad_293006ignoreE
	.align		8
        /*0040*/ 	.dword	_ZN40_INTERNAL_fd8c4fc6_4_k_cu_71ab0aad_293004cuda3std3__419piecewise_constructE
	.align		8
        /*0048*/ 	.dword	_ZN40_INTERNAL_fd8c4fc6_4_k_cu_71ab0aad_293004cuda3std3__48in_placeE
	.align		8
        /*0050*/ 	.dword	_ZN40_INTERNAL_fd8c4fc6_4_k_cu_71ab0aad_293004cuda3std6ranges3__45__cpo4swapE
	.align		8
        /*0058*/ 	.dword	_ZN40_INTERNAL_fd8c4fc6_4_k_cu_71ab0aad_293004cuda3std6ranges3__45__cpo9iter_moveE
	.align		8
        /*0060*/ 	.dword	_ZN40_INTERNAL_fd8c4fc6_4_k_cu_71ab0aad_293004cute7productE
	.align		8
        /*0068*/ 	.dword	_ZN40_INTERNAL_fd8c4fc6_4_k_cu_71ab0aad_293004cute1_E
	.align		8
        /*0070*/ 	.dword	$str$25
	.align		8
        /*0078*/ 	.dword	$str$26
	.align		8
        /*0080*/ 	.dword	$str$27
	.align		8
        /*0088*/ 	.dword	$str$28


//--------------------- .text._ZN7cutlass13device_kernelINS_4gemm6kernel13GemmUniversalIN4cute5tupleIJiiiiEEENS1_10collective13CollectiveMmaINS1_35MainloopSm100TmaUmmaWarpSpecializedILi8ELi2ELi4ENS5_IJNS4_1CILi4EEENSA_ILi1EEESC_EEEEENS5_IJNSA_ILi64EEENSA_ILi128EEENSA_ILi32EEEEEEfNS5_IJlSC_lEEEfSJ_NS4_8TiledMMAINS4_8MMA_AtomIJNS4_17SM100_MMA_TF32_SSINS_10tfloat32_tESN_fLi64ELi128ELNS4_4UMMA5MajorE0ELSP_0ELNSO_7ScaleInE0ELSQ_0EEEEEENS4_6LayoutINS5_IJSC_SC_SC_EEENS5_IJNSA_ILi0EEESV_SV_EEEEENS5_IJNS4_10UnderscoreESY_SY_EEEEENS4_13SM90_TMA_LOADENS4_14ComposedLayoutINS4_7SwizzleILi3ELi4ELi3EEENS4_18smem_ptr_flag_bitsILi32EEENST_INS5_IJNSA_ILi8EEESH_EEENS5_IJSH_SC_EEEEEEEvNS4_8identityENS4_23SM90_TMA_LOAD_MULTICASTES1B_vS1C_EENS_8epilogue10collective18CollectiveEpilogueINS1F_23Sm100TmaWarpSpecializedILi4ELi2ELi16ELb1ELb0EEEJSI_NS5_IJNST_ISF_SC_EENST_ISH_SC_EEEEEfSJ_fSJ_NS1F_6fusion15FusionCallbacksIS1J_NS1N_17LinearCombinationIffffLNS_15FloatRoundStyleE2EEESI_S1M_JEEENS4_5SM1004TMEM4LOAD26SM100_TMEM_LOAD_16dp128b8xES11_S1B_NS4_17SM75_U32x4_LDSM_NENS4_14SM90_TMA_STOREES1B_NS4_17SM90_U32x4_STSM_NENS4_39AutoVectorizingCopyWithAssumedAlignmentILi128EEEEEEvvEEEEvNT_6ParamsE --------------------------
	.section	.text._ZN7cutlass13device_kernelINS_4gemm6kernel13GemmUniversalIN4cute5tupleIJiiiiEEENS1_10collective13CollectiveMmaINS1_35MainloopSm100TmaUmmaWarpSpecializedILi8ELi2ELi4ENS5_IJNS4_1CILi4EEENSA_ILi1EEESC_EEEEENS5_IJNSA_ILi64EEENSA_ILi128EEENSA_ILi32EEEEEEfNS5_IJlSC_lEEEfSJ_NS4_8TiledMMAINS4_8MMA_AtomIJNS4_17SM100_MMA_TF32_SSINS_10tfloat32_tESN_fLi64ELi128ELNS4_4UMMA5MajorE0ELSP_0ELNSO_7ScaleInE0ELSQ_0EEEEEENS4_6LayoutINS5_IJSC_SC_SC_EEENS5_IJNSA_ILi0EEESV_SV_EEEEENS5_IJNS4_10UnderscoreESY_SY_EEEEENS4_13SM90_TMA_LOADENS4_14ComposedLayoutINS4_7SwizzleILi3ELi4ELi3EEENS4_18smem_ptr_flag_bitsILi32EEENST_INS5_IJNSA_ILi8EEESH_EEENS5_IJSH_SC_EEEEEEEvNS4_8identityENS4_23SM90_TMA_LOAD_MULTICASTES1B_vS1C_EENS_8epilogue10collective18CollectiveEpilogueINS1F_23Sm100TmaWarpSpecializedILi4ELi2ELi16ELb1ELb0EEEJSI_NS5_IJNST_ISF_SC_EENST_ISH_SC_EEEEEfSJ_fSJ_NS1F_6fusion15FusionCallbacksIS1J_NS1N_17LinearCombinationIffffLNS_15FloatRoundStyleE2EEESI_S1M_JEEENS4_5SM1004TMEM4LOAD26SM100_TMEM_LOAD_16dp128b8xES11_S1B_NS4_17SM75_U32x4_LDSM_NENS4_14SM90_TMA_STOREES1B_NS4_17SM90_U32x4_STSM_NENS4_39AutoVectorizingCopyWithAssumedAlignmentILi128EEEEEEvvEEEEvNT_6ParamsE,"ax",@progbits
	.align	128
.text._ZN7cutlass13device_kernelINS_4gemm6kernel13GemmUniversalIN4cute5tupleIJiiiiEEENS1_10collective13CollectiveMmaINS1_35MainloopSm100TmaUmmaWarpSpecializedILi8ELi2ELi4ENS5_IJNS4_1CILi4EEENSA_ILi1EEESC_EEEEENS5_IJNSA_ILi64EEENSA_ILi128EEENSA_ILi32EEEEEEfNS5_IJlSC_lEEEfSJ_NS4_8TiledMMAINS4_8MMA_AtomIJNS4_17SM100_MMA_TF32_SSINS_10tfloat32_tESN_fLi64ELi128ELNS4_4UMMA5MajorE0ELSP_0ELNSO_7ScaleInE0ELSQ_0EEEEEENS4_6LayoutINS5_IJSC_SC_SC_EEENS5_IJNSA_ILi0EEESV_SV_EEEEENS5_IJNS4_10UnderscoreESY_SY_EEEEENS4_13SM90_TMA_LOADENS4_14ComposedLayoutINS4_7SwizzleILi3ELi4ELi3EEENS4_18smem_ptr_flag_bitsILi32EEENST_INS5_IJNSA_ILi8EEESH_EEENS5_IJSH_SC_EEEEEEEvNS4_8identityENS4_23SM90_TMA_LOAD_MULTICASTES1B_vS1C_EENS_8epilogue10collective18CollectiveEpilogueINS1F_23Sm100TmaWarpSpecializedILi4ELi2ELi16ELb1ELb0EEEJSI_NS5_IJNST_ISF_SC_EENST_ISH_SC_EEEEEfSJ_fSJ_NS1F_6fusion15FusionCallbacksIS1J_NS1N_17LinearCombinationIffffLNS_15FloatRoundStyleE2EEESI_S1M_JEEENS4_5SM1004TMEM4LOAD26SM100_TMEM_LOAD_16dp128b8xES11_S1B_NS4_17SM75_U32x4_LDSM_NENS4_14SM90_TMA_STOREES1B_NS4_17SM90_U32x4_STSM_NENS4_39AutoVectorizingCopyWithAssumedAlignmentILi128EEEEEEvvEEEEvNT_6ParamsE:
        .type           _ZN7cutlass13device_kernelINS_4gemm6kernel13GemmUniversalIN4cute5tupleIJiiiiEEENS1_10collective13CollectiveMmaINS1_35MainloopSm100TmaUmmaWarpSpecializedILi8ELi2ELi4ENS5_IJNS4_1CILi4EEENSA_ILi1EEESC_EEEEENS5_IJNSA_ILi64EEENSA_ILi128EEENSA_ILi32EEEEEEfNS5_IJlSC_lEEEfSJ_NS4_8TiledMMAINS4_8MMA_AtomIJNS4_17SM100_MMA_TF32_SSINS_10tfloat32_tESN_fLi64ELi128ELNS4_4UMMA5MajorE0ELSP_0ELNSO_7ScaleInE0ELSQ_0EEEEEENS4_6LayoutINS5_IJSC_SC_SC_EEENS5_IJNSA_ILi0EEESV_SV_EEEEENS5_IJNS4_10UnderscoreESY_SY_EEEEENS4_13SM90_TMA_LOADENS4_14ComposedLayoutINS4_7SwizzleILi3ELi4ELi3EEENS4_18smem_ptr_flag_bitsILi32EEENST_INS5_IJNSA_ILi8EEESH_EEENS5_IJSH_SC_EEEEEEEvNS4_8identityENS4_23SM90_TMA_LOAD_MULTICASTES1B_vS1C_EENS_8epilogue10collective18CollectiveEpilogueINS1F_23Sm100TmaWarpSpecializedILi4ELi2ELi16ELb1ELb0EEEJSI_NS5_IJNST_ISF_SC_EENST_ISH_SC_EEEEEfSJ_fSJ_NS1F_6fusion15FusionCallbacksIS1J_NS1N_17LinearCombinationIffffLNS_15FloatRoundStyleE2EEESI_S1M_JEEENS4_5SM1004TMEM4LOAD26SM100_TMEM_LOAD_16dp128b8xES11_S1B_NS4_17SM75_U32x4_LDSM_NENS4_14SM90_TMA_STOREES1B_NS4_17SM90_U32x4_STSM_NENS4_39AutoVectorizingCopyWithAssumedAlignmentILi128EEEEEEvvEEEEvNT_6ParamsE,@function
        .size           _ZN7cutlass13device_kernelINS_4gemm6kernel13GemmUniversalIN4cute5tupleIJiiiiEEENS1_10collective13CollectiveMmaINS1_35MainloopSm100TmaUmmaWarpSpecializedILi8ELi2ELi4ENS5_IJNS4_1CILi4EEENSA_ILi1EEESC_EEEEENS5_IJNSA_ILi64EEENSA_ILi128EEENSA_ILi32EEEEEEfNS5_IJlSC_lEEEfSJ_NS4_8TiledMMAINS4_8MMA_AtomIJNS4_17SM100_MMA_TF32_SSINS_10tfloat32_tESN_fLi64ELi128ELNS4_4UMMA5MajorE0ELSP_0ELNSO_7ScaleInE0ELSQ_0EEEEEENS4_6LayoutINS5_IJSC_SC_SC_EEENS5_IJNSA_ILi0EEESV_SV_EEEEENS5_IJNS4_10UnderscoreESY_SY_EEEEENS4_13SM90_TMA_LOADENS4_14ComposedLayoutINS4_7SwizzleILi3ELi4ELi3EEENS4_18smem_ptr_flag_bitsILi32EEENST_INS5_IJNSA_ILi8EEESH_EEENS5_IJSH_SC_EEEEEEEvNS4_8identityENS4_23SM90_TMA_LOAD_MULTICASTES1B_vS1C_EENS_8epilogue10collective18CollectiveEpilogueINS1F_23Sm100TmaWarpSpecializedILi4ELi2ELi16ELb1ELb0EEEJSI_NS5_IJNST_ISF_SC_EENST_ISH_SC_EEEEEfSJ_fSJ_NS1F_6fusion15FusionCallbacksIS1J_NS1N_17LinearCombinationIffffLNS_15FloatRoundStyleE2EEESI_S1M_JEEENS4_5SM1004TMEM4LOAD26SM100_TMEM_LOAD_16dp128b8xES11_S1B_NS4_17SM75_U32x4_LDSM_NENS4_14SM90_TMA_STOREES1B_NS4_17SM90_U32x4_STSM_NENS4_39AutoVectorizingCopyWithAssumedAlignmentILi128EEEEEEvvEEEEvNT_6ParamsE,(.L_x_196 - _ZN7cutlass13device_kernelINS_4gemm6kernel13GemmUniversalIN4cute5tupleIJiiiiEEENS1_10collective13CollectiveMmaINS1_35MainloopSm100TmaUmmaWarpSpecializedILi8ELi2ELi4ENS5_IJNS4_1CILi4EEENSA_ILi1EEESC_EEEEENS5_IJNSA_ILi64EEENSA_ILi128EEENSA_ILi32EEEEEEfNS5_IJlSC_lEEEfSJ_NS4_8TiledMMAINS4_8MMA_AtomIJNS4_17SM100_MMA_TF32_SSINS_10tfloat32_tESN_fLi64ELi128ELNS4_4UMMA5MajorE0ELSP_0ELNSO_7ScaleInE0ELSQ_0EEEEEENS4_6LayoutINS5_IJSC_SC_SC_EEENS5_IJNSA_ILi0EEESV_SV_EEEEENS5_IJNS4_10UnderscoreESY_SY_EEEEENS4_13SM90_TMA_LOADENS4_14ComposedLayoutINS4_7SwizzleILi3ELi4ELi3EEENS4_18smem_ptr_flag_bitsILi32EEENST_INS5_IJNSA_ILi8EEESH_EEENS5_IJSH_SC_EEEEEEEvNS4_8identityENS4_23SM90_TMA_LOAD_MULTICASTES1B_vS1C_EENS_8epilogue10collective18CollectiveEpilogueINS1F_23Sm100TmaWarpSpecializedILi4ELi2ELi16ELb1ELb0EEEJSI_NS5_IJNST_ISF_SC_EENST_ISH_SC_EEEEEfSJ_fSJ_NS1F_6fusion15FusionCallbacksIS1J_NS1N_17LinearCombinationIffffLNS_15FloatRoundStyleE2EEESI_S1M_JEEENS4_5SM1004TMEM4LOAD26SM100_TMEM_LOAD_16dp128b8xES11_S1B_NS4_17SM75_U32x4_LDSM_NENS4_14SM90_TMA_STOREES1B_NS4_17SM90_U32x4_STSM_NENS4_39AutoVectorizingCopyWithAssumedAlignmentILi128EEEEEEvvEEEEvNT_6ParamsE)
        .other          _ZN7cutlass13device_kernelINS_4gemm6kernel13GemmUniversalIN4cute5tupleIJiiiiEEENS1_10collective13CollectiveMmaINS1_35MainloopSm100TmaUmmaWarpSpecializedILi8ELi2ELi4ENS5_IJNS4_1CILi4EEENSA_ILi1EEESC_EEEEENS5_IJNSA_ILi64EEENSA_ILi128EEENSA_ILi32EEEEEEfNS5_IJlSC_lEEEfSJ_NS4_8TiledMMAINS4_8MMA_AtomIJNS4_17SM100_MMA_TF32_SSINS_10tfloat32_tESN_fLi64ELi128ELNS4_4UMMA5MajorE0ELSP_0ELNSO_7ScaleInE0ELSQ_0EEEEEENS4_6LayoutINS5_IJSC_SC_SC_EEENS5_IJNSA_ILi0EEESV_SV_EEEEENS5_IJNS4_10UnderscoreESY_SY_EEEEENS4_13SM90_TMA_LOADENS4_14ComposedLayoutINS4_7SwizzleILi3ELi4ELi3EEENS4_18smem_ptr_flag_bitsILi32EEENST_INS5_IJNSA_ILi8EEESH_EEENS5_IJSH_SC_EEEEEEEvNS4_8identityENS4_23SM90_TMA_LOAD_MULTICASTES1B_vS1C_EENS_8epilogue10collective18CollectiveEpilogueINS1F_23Sm100TmaWarpSpecializedILi4ELi2ELi16ELb1ELb0EEEJSI_NS5_IJNST_ISF_SC_EENST_ISH_SC_EEEEEfSJ_fSJ_NS1F_6fusion15FusionCallbacksIS1J_NS1N_17LinearCombinationIffffLNS_15FloatRoundStyleE2EEESI_S1M_JEEENS4_5SM1004TMEM4LOAD26SM100_TMEM_LOAD_16dp128b8xES11_S1B_NS4_17SM75_U32x4_LDSM_NENS4_14SM90_TMA_STOREES1B_NS4_17SM90_U32x4_STSM_NENS4_39AutoVectorizingCopyWithAssumedAlignmentILi128EEEEEEvvEEEEvNT_6ParamsE,@"STO_CUDA_ENTRY STV_DEFAULT"
_ZN7cutlass13device_kernelINS_4gemm6kernel13GemmUniversalIN4cute5tupleIJiiiiEEENS1_10collective13CollectiveMmaINS1_35MainloopSm100TmaUmmaWarpSpecializedILi8ELi2ELi4ENS5_IJNS4_1CILi4EEENSA_ILi1EEESC_EEEEENS5_IJNSA_ILi64EEENSA_ILi128EEENSA_ILi32EEEEEEfNS5_IJlSC_lEEEfSJ_NS4_8TiledMMAINS4_8MMA_AtomIJNS4_17SM100_MMA_TF32_SSINS_10tfloat32_tESN_fLi64ELi128ELNS4_4UMMA5MajorE0ELSP_0ELNSO_7ScaleInE0ELSQ_0EEEEEENS4_6LayoutINS5_IJSC_SC_SC_EEENS5_IJNSA_ILi0EEESV_SV_EEEEENS5_IJNS4_10UnderscoreESY_SY_EEEEENS4_13SM90_TMA_LOADENS4_14ComposedLayoutINS4_7SwizzleILi3ELi4ELi3EEENS4_18smem_ptr_flag_bitsILi32EEENST_INS5_IJNSA_ILi8EEESH_EEENS5_IJSH_SC_EEEEEEEvNS4_8identityENS4_23SM90_TMA_LOAD_MULTICASTES1B_vS1C_EENS_8epilogue10collective18CollectiveEpilogueINS1F_23Sm100TmaWarpSpecializedILi4ELi2ELi16ELb1ELb0EEEJSI_NS5_IJNST_ISF_SC_EENST_ISH_SC_EEEEEfSJ_fSJ_NS1F_6fusion15FusionCallbacksIS1J_NS1N_17LinearCombinationIffffLNS_15FloatRoundStyleE2EEESI_S1M_JEEENS4_5SM1004TMEM4LOAD26SM100_TMEM_LOAD_16dp128b8xES11_S1B_NS4_17SM75_U32x4_LDSM_NENS4_14SM90_TMA_STOREES1B_NS4_17SM90_U32x4_STSM_NENS4_39AutoVectorizingCopyWithAssumedAlignmentILi128EEEEEEvvEEEEvNT_6ParamsE:
[----:B------:R-:W1:Y:S01]  /*0000*/  LDC R1, c[0x0][0x37c] ;  /* 0x0000df00ff017b82 */ /* 0x000e620000000800 */
[----:B------:R-:W2:Y:S01]  /*0010*/  S2R R65, SR_TID.X ;  /* 0x0000000000417919 */ /* 0x000ea20000002100 */
[----:B------:R-:W3:Y:S01]  /*0020*/  LDCU.64 UR8, c[0x0][0x890] ;  /* 0x00011200ff0877ac */ /* 0x000ee20008000a00 */
[----:B------:R-:W-:Y:S02]  /*0030*/  PRMT R52, RZ, 0x7610, R52 ;  /* 0x00007610ff347816 */ /* 0x000fe40000000034 */
[----:B------:R-:W-:Y:S01]  /*0040*/  ELECT P3, URZ, PT ;  /* 0x0000000000ff782f */ /* 0x000fe20003860000 */
[----:B---3--:R-:W-:-:S04]  /*0050*/  UISETP.NE.U32.AND UP0, UPT, UR8, URZ, UPT ;  /* 0x000000ff0800728c */ /* 0x008fc8000bf05070 */
[----:B------:R-:W-:Y:S01]  /*0060*/  UISETP.NE.AND.EX UP0, UPT, UR9, URZ, UPT, UP0 ;  /* 0x000000ff0900728c */ /* 0x000fe2000bf05300 */
[----:B--2---:R-:W-:-:S05]  /*0070*/  SHF.R.U32.HI R53, RZ, 0x5, R65 ;  /* 0x00000005ff357819 */ /* 0x004fca0000011641 */
[----:B------:R-:W2:Y:S02]  /*0080*/  SHFL.IDX PT, R0, R53, RZ, 0x1f ;  /* 0x00001fff35007589 */ /* 0x000ea400000e0000 */
[----:B--2---:R-:W-:Y:S01]  /*0090*/  R2UR UR18, R0 ;  /* 0x00000000001272ca */ /* 0x004fe200000e0000 */
[----:B-1----:R-:W-:-:S14]  /*00a0*/  BRA.U UP0, `(.L_x_0) ;  /* 0x0000000100307547 */ /* 0x002fdc000b800000 */
[----:B------:R-:W1:Y:S02]  /*00b0*/  LDCU.64 UR4, c[0x0][0x888] ;  /* 0x00011100ff0477ac */ /* 0x000e640008000a00 */
[----:B-1----:R-:W-:-:S04]  /*00c0*/  UISETP.NE.U32.AND UP0, UPT, UR4, URZ, UPT ;  /* 0x000000ff0400728c */ /* 0x002fc8000bf05070 */
[----:B------:R-:W-:-:S09]  /*00d0*/  UISETP.NE.AND.EX UP0, UPT, UR5, URZ, UPT, UP0 ;  /* 0x000000ff0500728c */ /* 0x000fd2000bf05300 */
[----:B------:R-:W-:Y:S05]  /*00e0*/  BRA.U !UP0, `(.L_x_1) ;  /* 0x0000000108147547 */ /* 0x000fea000b800000 */
[----:B------:R-:W1:Y:S01]  /*00f0*/  LDC.64 R2, c[0x0][0x888] ;  /* 0x00022200ff027b82 */ /* 0x000e620000000a00 */
[----:B------:R-:W1:Y:S02]  /*0100*/  LDCU.64 UR4, c[0x0][0x358] ;  /* 0x00006b00ff0477ac */ /* 0x000e640008000a00 */
[----:B-1----:R1:W5:Y:S01]  /*0110*/  LDG.E R27, desc[UR4][R2.64] ;  /* 0x00000004021b7981 */ /* 0x002362000c1e1900 */
[----:B------:R-:W-:Y:S01]  /*0120*/  HFMA2 R52, -RZ, RZ, 0, 5.9604644775390625e-08 ;  /* 0x00000001ff347431 */ /* 0x000fe200000001ff */
[----:B------:R-:W-:Y:S05]  /*0130*/  BRA `(.L_x_0) ;  /* 0x00000000000c7947 */ /* 0x000fea0003800000 */
.L_x_1:
[----:B------:R-:W1:Y:S01]  /*0140*/  LDCU UR4, c[0x0][0x880] ;  /* 0x00011000ff0477ac */ /* 0x000e620008000800 */
[----:B------:R-:W-:Y:S01]  /*0150*/  HFMA2 R52, -RZ, RZ, 0, 5.9604644775390625e-08 ;  /* 0x00000001ff347431 */ /* 0x000fe200000001ff */
[----:B-1----:R-:W-:-:S07]  /*0160*/  MOV R27, UR4 ;  /* 0x00000004001b7c02 */ /* 0x002fce0008000f00 */
.L_x_0:
[----:B------:R-:W2:Y:S02]  /*0170*/  LDCU.64 UR4, c[0x0][0x8b0] ;  /* 0x00011600ff0477ac */ /* 0x000ea40008000a00 */
[----:B--2---:R-:W-:-:S04]  /*0180*/  UISETP.NE.U32.AND UP0, UPT, UR4, URZ, UPT ;  /* 0x000000ff0400728c */ /* 0x004fc8000bf05070 */
[----:B------:R-:W-:-:S09]  /*0190*/  UISETP.NE.AND.EX UP0, UPT, UR5, URZ, UPT, UP0 ;  /* 0x000000ff0500728c */ /* 0x000fd2000bf05300 */
[----:B------:R-:W-:Y:S05]  /*01a0*/  BRA.U UP0, `(.L_x_2) ;  /* 0x0000000100287547 */ /* 0x000fea000b800000 */
[----:B------:R-:W2:Y:S02]  /*01b0*/  LDCU.64 UR4, c[0x0][0x8a8] ;  /* 0x00011500ff0477ac */ /* 0x000ea40008000a00 */
[----:B--2---:R-:W-:-:S04]  /*01c0*/  UISETP.NE.U32.AND UP0, UPT, UR4, URZ, UPT ;  /* 0x000000ff0400728c */ /* 0x004fc8000bf05070 */
[----:B------:R-:W-:-:S09]  /*01d0*/  UISETP.NE.AND.EX UP0, UPT, UR5, URZ, UPT, UP0 ;  /* 0x000000ff0500728c */ /* 0x000fd2000bf05300 */
[----:B------:R-:W-:Y:S05]  /*01e0*/  BRA.U !UP0, `(.L_x_3) ;  /* 0x0000000108107547 */ /* 0x000fea000b800000 */
[----:B------:R-:W2:Y:S01]  /*01f0*/  LDC.64 R24, c[0x0][0x8a8] ;  /* 0x00022a00ff187b82 */ /* 0x000ea20000000a00 */
[----:B------:R-:W2:Y:S02]  /*0200*/  LDCU.64 UR4, c[0x0][0x358] ;  /* 0x00006b00ff0477ac */ /* 0x000ea40008000a00 */
[----:B--2---:R2:W5:Y:S01]  /*0210*/  LDG.E R24, desc[UR4][R24.64] ;  /* 0x0000000418187981 */ /* 0x004562000c1e1900 */
[----:B------:R-:W-:Y:S05]  /*0220*/  BRA `(.L_x_2) ;  /* 0x0000000000087947 */ /* 0x000fea0003800000 */
.L_x_3:
[----:B------:R-:W2:Y:S02]  /*0230*/  LDCU UR4, c[0x0][0x8a0] ;  /* 0x00011400ff0477ac */ /* 0x000ea40008000800 */
[----:B--2---:R-:W-:Y:S02]  /*0240*/  MOV R24, UR4 ;  /* 0x0000000400187c02 */ /* 0x004fe40008000f00 */
.L_x_2:
[----:B------:R-:W-:Y:S01]  /*0250*/  IMAD.U32 R0, RZ, RZ, UR18 ;  /* 0x00000012ff007e24 */ /* 0x000fe2000f8e00ff */
[----:B------:R-:W-:Y:S04]  /*0260*/  BSSY.RECONVERGENT B0, `(.L_x_4) ;  /* 0x000000c000007945 */ /* 0x000fe80003800200 */
[C---:B------:R-:W-:Y:S02]  /*0270*/  ISETP.NE.OR P1, PT, R0.reuse, 0x1, !P3 ;  /* 0x000000010000780c */ /* 0x040fe40005f25670 */
[----:B------:R-:W-:-:S11]  /*0280*/  ISETP.NE.OR P0, PT, R0, 0x3, !P3 ;  /* 0x000000030000780c */ /* 0x000fd60005f05670 */
[----:B------:R-:W-:Y:S05]  /*0290*/  @P1 BRA `(.L_x_5) ;  /* 0x0000000000201947 */ /* 0x000fea0003800000 */
[----:B------:R-:W3:Y:S02]  /*02a0*/  LDCU.64 UR4, c[0x0][0x348] ;  /* 0x00006900ff0477ac */ /* 0x000ee40008000a00 */
[----:B---3--:R-:W-:Y:S02]  /*02b0*/  UIADD3 UR6, UP1, UPT, UR4, 0x80, URZ ;  /* 0x0000008004067890 */ /* 0x008fe4000ff3e0ff */
[----:B------:R-:W-:Y:S02]  /*02c0*/  UIADD3 UR4, UP0, UPT, UR4, 0x180, URZ ;  /* 0x0000018004047890 */ /* 0x000fe4000ff1e0ff */
[----:B------:R-:W-:Y:S02]  /*02d0*/  UIADD3.X UR7, UPT, UPT, URZ, UR5, URZ, UP1, !UPT ;  /* 0x00000005ff077290 */ /* 0x000fe40008ffe4ff */
[----:B------:R-:W-:-:S07]  /*02e0*/  UIADD3.X UR5, UPT, UPT, URZ, UR5, URZ, UP0, !UPT ;  /* 0x00000005ff057290 */ /* 0x000fce00087fe4ff */
[----:B------:R3:W-:Y:S02]  /*02f0*/  UTMACCTL.PF [UR6] ;  /* 0x00000000060079b9 */ /* 0x0007e40008040000 */
[----:B------:R3:W-:Y:S02]  /*0300*/  UTMACCTL.PF [UR4] ;  /* 0x00000000040079b9 */ /* 0x0007e40008040000 */
[----:B---3--:R-:W-:Y:S01]  /*0310*/  NOP ;  /* 0x0000000000007918 */ /* 0x008fe20000000000 */
.L_x_5:
[----:B------:R-:W-:Y:S05]  /*0320*/  BSYNC.RECONVERGENT B0 ;  /* 0x0000000000007941 */ /* 0x000fea0003800200 */
.L_x_4:
[----:B------:R-:W-:Y:S04]  /*0330*/  BSSY.RECONVERGENT B0, `(.L_x_6) ;  /* 0x000000a000007945 */ /* 0x000fe80003800200 */
        /* <DEDUP_REMOVED lines=9> */
.L_x_7:
[----:B------:R-:W-:Y:S05]  /*03d0*/  BSYNC.RECONVERGENT B0 ;  /* 0x0000000000007941 */ /* 0x000fea0003800200 */
.L_x_6:
[----:B------:R-:W3:Y:S01]  /*03e0*/  LDCU.64 UR4, c[0x0][0x888] ;  /* 0x00011100ff0477ac */ /* 0x000ee20008000a00 */
[----:B------:R-:W-:Y:S02]  /*03f0*/  UISETP.EQ.U32.AND UP2, UPT, UR8, URZ, UPT ;  /* 0x000000ff0800728c */ /* 0x000fe4000bf42070 */
[----:B------:R-:W-:Y:S02]  /*0400*/  UPLOP3.LUT UP3, UPT, UPT, UPT, UPT, 0x80, 0x8 ;  /* 0x000000000008789c */ /* 0x000fe40003f6f070 */
[----:B---3--:R-:W-:-:S04]  /*0410*/  UISETP.NE.U32.AND UP0, UPT, UR4, URZ, UPT ;  /* 0x000000ff0400728c */ /* 0x008fc8000bf05070 */
[----:B------:R-:W-:-:S04]  /*0420*/  UISETP.NE.AND.EX UP1, UPT, UR5, URZ, UPT, UP0 ;  /* 0x000000ff0500728c */ /* 0x000fc8000bf25300 */
[----:B------:R-:W-:-:S04]  /*0430*/  UISETP.EQ.OR.EX UP4, UPT, UR9, URZ, !UP1, UP2 ;  /* 0x000000ff0900728c */ /* 0x000fc8000cf82720 */
[----:B------:R-:W-:-:S06]  /*0440*/  UP2UR UR4, UPR, URZ, 0x10 ;  /* 0x00000010ff047883 */ /* 0x000fcc0008000000 */
[----:B------:R-:W-:Y:S01]  /*0450*/  MOV R56, UR4 ;  /* 0x0000000400387c02 */ /* 0x000fe20008000f00 */
[----:B------:R-:W-:Y:S06]  /*0460*/  BRA.U !UP4, `(.L_x_8) ;  /* 0x000000010c207547 */ /* 0x000fec000b800000 */
[----:B------:R-:W-:Y:S01]  /*0470*/  UISETP.NE.U32.AND UP2, UPT, UR8, URZ, UPT ;  /* 0x000000ff0800728c */ /* 0x000fe2000bf45070 */
[----:B-----5:R-:W-:Y:S01]  /*0480*/  FSETP.NEU.AND P0, PT, R27, RZ, PT ;  /* 0x000000ff1b00720b */ /* 0x020fe20003f0d000 */
[----:B------:R-:W-:Y:S02]  /*0490*/  USEL UR4, URZ, 0xffffffff, UP1 ;  /* 0xffffffffff047887 */ /* 0x000fe40008800000 */
[----:B------:R-:W-:-:S10]  /*04a0*/  UISETP.NE.AND.EX UP2, UPT, UR9, URZ, UPT, UP2 ;  /* 0x000000ff0900728c */ /* 0x000fd4000bf45320 */
[----:B------:R-:W-:Y:S01]  /*04b0*/  VOTEU.ANY UP0, P0 ;  /* 0x0000000000ff7886 */ /* 0x000fe20000000100 */
[----:B------:R-:W-:-:S04]  /*04c0*/  @!UP2 USEL UR4, URZ, 0xffffffff, UP0 ;  /* 0xffffffffff04a887 */ /* 0x000fc80008000000 */
[----:B------:R-:W-:-:S04]  /*04d0*/  ULOP3.LUT UR4, UR4, 0x1, URZ, 0xc0, !UPT ;  /* 0x0000000104047892 */ /* 0x000fc8000f8ec0ff */
[----:B------:R-:W-:-:S11]  /*04e0*/  UISETP.NE.U32.AND UP3, UPT, UR4, 0x1, UPT ;  /* 0x000000010400788c */ /* 0x000fd6000bf65070 */
.L_x_8:
[----:B-1----:R-:W1:Y:S02]  /*04f0*/  SHFL.IDX PT, R2, R53, RZ, 0x1f ;  /* 0x00001fff35027589 */ /* 0x002e6400000e0000 */
[----:B-1----:R-:W-:-:S13]  /*0500*/  ISETP.NE.AND P0, PT, R2, RZ, PT ;  /* 0x000000ff0200720c */ /* 0x002fda0003f05270 */
[----:B------:R-:W-:Y:S05]  /*0510*/  @P0 BRA `(.L_x_9) ;  /* 0x0000000000840947 */ /* 0x000fea0003800000 */
[----:B------:R-:W-:Y:S01]  /*0520*/  ELECT P0, URZ, PT ;  /* 0x0000000000ff782f */ /* 0x000fe20003800000 */
[----:B------:R-:W-:-:S12]  /*0530*/  BSSY.RECONVERGENT B0, `(.L_x_9) ;  /* 0x000001f000007945 */ /* 0x000fd80003800200 */
[----:B------:R-:W-:Y:S05]  /*0540*/  @!P0 BRA `(.L_x_10) ;  /* 0x0000000000748947 */ /* 0x000fea0003800000 */
[----:B------:R-:W1:Y:S01]  /*0550*/  S2UR UR4, SR_CgaCtaId ;  /* 0x00000000000479c3 */ /* 0x000e620000008800 */
[----:B------:R-:W-:Y:S01]  /*0560*/  UMOV UR5, 0x400 ;  /* 0x0000040000057882 */ /* 0x000fe20000000000 */
[----:B------:R-:W-:Y:S01]  /*0570*/  UMOV UR8, 0x1 ;  /* 0x0000000100087882 */ /* 0x000fe20000000000 */
[----:B------:R-:W-:Y:S01]  /*0580*/  UMOV UR6, 0x4 ;  /* 0x0000000400067882 */ /* 0x000fe20000000000 */
[----:B------:R-:W-:-:S04]  /*0590*/  UIADD3 UR8, UPT, UPT, -UR8, 0x100000, URZ ;  /* 0x0010000008087890 */ /* 0x000fc8000fffe1ff */
[----:B------:R-:W-:Y:S02]  /*05a0*/  USHF.L.U32 UR9, UR8, 0xb, URZ ;  /* 0x0000000b08097899 */ /* 0x000fe400080006ff */
[----:B------:R-:W-:Y:S02]  /*05b0*/  USHF.L.U32 UR8, UR8, 0x1, URZ ;  /* 0x0000000108087899 */ /* 0x000fe400080006ff */
[----:B------:R-:W-:-:S04]  /*05c0*/  UIADD3 UR6, UPT, UPT, -UR6, 0x100000, URZ ;  /* 0x0010000006067890 */ /* 0x000fc8000fffe1ff */
[----:B------:R-:W-:Y:S02]  /*05d0*/  USHF.L.U32 UR7, UR6, 0xb, URZ ;  /* 0x0000000b06077899 */ /* 0x000fe400080006ff */
[----:B------:R-:W-:Y:S02]  /*05e0*/  USHF.L.U32 UR6, UR6, 0x1, URZ ;  /* 0x0000000106067899 */ /* 0x000fe400080006ff */
[----:B-1----:R-:W-:Y:S01]  /*05f0*/  ULEA UR4, UR4, UR5, 0x18 ;  /* 0x0000000504047291 */ /* 0x002fe2000f8ec0ff */
[----:B------:R-:W1:Y:S11]  /*0600*/  FENCE.VIEW.ASYNC.S ;  /* 0x00000000000073c6 */ /* 0x000e760000000000 */
[----:B-1----:R1:W3:Y:S01]  /*0610*/  SYNCS.EXCH.64 URZ, [UR4], UR8 ;  /* 0x0000000804ff75b2 */ /* 0x0022e20008000100 */
[----:B------:R1:W4:Y:S01]  /*0620*/  SYNCS.EXCH.64 URZ, [UR4+0x40], UR6 ;  /* 0x0000400604ff75b2 */ /* 0x0003220008000100 */
[----:B------:R1:W1:Y:S01]  /*0630*/  SYNCS.EXCH.64 URZ, [UR4+0x8], UR8 ;  /* 0x0000080804ff75b2 */ /* 0x0002620008000100 */
        /* <DEDUP_REMOVED lines=13> */
[----:B------:R-:W-:Y:S01]  /*0710*/  NOP ;  /* 0x0000000000007918 */ /* 0x000fe20000000000 */
.L_x_10:
[----:B-1----:R-:W-:Y:S05]  /*0720*/  BSYNC.RECONVERGENT B0 ;  /* 0x0000000000007941 */ /* 0x002fea0003800200 */
.L_x_9:
[----:B------:R-:W1:Y:S01]  /*0730*/  SHFL.IDX PT, R2, R53, RZ, 0x1f ;  /* 0x00001fff35027589 */ /* 0x000e6200000e0000 */
[----:B------:R-:W-:Y:S01]  /*0740*/  NOP ;  /* 0x0000000000007918 */ /* 0x000fe20000000000 */
[----:B-1----:R-:W-:-:S13]  /*0750*/  ISETP.NE.AND P0, PT, R2, 0x1, PT ;  /* 0x000000010200780c */ /* 0x002fda0003f05270 */
[----:B------:R-:W-:Y:S05]  /*0760*/  @P0 BRA `(.L_x_11) ;  /* 0x0000000000580947 */ /* 0x000fea0003800000 */
        /* <DEDUP_REMOVED lines=9> */
[----:B------:R-:W-:Y:S01]  /*0800*/  USHF.L.U32 UR6, UR6, 0x1, URZ ;  /* 0x0000000106067899 */ /* 0x000fe200080006ff */
[----:B------:R-:W-:Y:S01]  /*0810*/  ELECT P0, URZ, PT ;  /* 0x0000000000ff782f */ /* 0x000fe20003800000 */
[----:B-1----:R-:W-:Y:S01]  /*0820*/  ULEA UR4, UR4, UR5, 0x18 ;  /* 0x0000000504047291 */ /* 0x002fe2000f8ec0ff */
[----:B------:R-:W1:Y:S11]  /*0830*/  FENCE.VIEW.ASYNC.S ;  /* 0x00000000000073c6 */ /* 0x000e760000000000 */
[----:B-1----:R1:W1:Y:S01]  /*0840*/  SYNCS.EXCH.64 URZ, [UR4+0x80], UR8 ;  /* 0x0000800804ff75b2 */ /* 0x0022620008000100 */
        /* <DEDUP_REMOVED lines=8> */
.L_x_11:
[----:B------:R-:W2:Y:S01]  /*08d0*/  SHFL.IDX PT, R2, R53, RZ, 0x1f ;  /* 0x00001fff35027589 */ /* 0x000ea200000e0000 */
[----:B------:R-:W-:Y:S01]  /*08e0*/  NOP ;  /* 0x0000000000007918 */ /* 0x000fe20000000000 */
[----:B--2---:R-:W-:-:S13]  /*08f0*/  ISETP.NE.AND P0, PT, R2, 0x3, PT ;  /* 0x000000030200780c */ /* 0x004fda0003f05270 */
[----:B------:R-:W-:Y:S05]  /*0900*/  @P0 BRA `(.L_x_12) ;  /* 0x0000000000300947 */ /* 0x000fea0003800000 */
[----:B-1----:R-:W1:Y:S01]  /*0910*/  S2UR UR4, SR_CgaCtaId ;  /* 0x00000000000479c3 */ /* 0x002e620000008800 */
[----:B------:R-:W-:Y:S01]  /*0920*/  UMOV UR6, 0x400 ;  /* 0x0000040000067882 */ /* 0x000fe20000000000 */
[----:B------:R-:W-:Y:S01]  /*0930*/  UMOV UR5, 0x20 ;  /* 0x0000002000057882 */ /* 0x000fe20000000000 */
[----:B------:R-:W-:Y:S01]  /*0940*/  ELECT P0, URZ, PT ;  /* 0x0000000000ff782f */ /* 0x000fe20003800000 */
[----:B-1----:R-:W-:Y:S02]  /*0950*/  ULEA UR6, UR4, UR6, 0x18 ;  /* 0x0000000604067291 */ /* 0x002fe4000f8ec0ff */
[----:B------:R-:W-:-:S04]  /*0960*/  UIADD3 UR4, UPT, UPT, -UR5, 0x100000, URZ ;  /* 0x0010000005047890 */ /* 0x000fc8000fffe1ff */
[----:B------:R-:W-:Y:S02]  /*0970*/  USHF.L.U32 UR5, UR4, 0xb, URZ ;  /* 0x0000000b04057899 */ /* 0x000fe400080006ff */
[----:B------:R-:W-:Y:S01]  /*0980*/  USHF.L.U32 UR4, UR4, 0x1, URZ ;  /* 0x0000000104047899 */ /* 0x000fe200080006ff */
[----:B------:R-:W1:Y:S11]  /*0990*/  FENCE.VIEW.ASYNC.S ;  /* 0x00000000000073c6 */ /* 0x000e760000000000 */
[----:B-1----:R2:W1:Y:S01]  /*09a0*/  SYNCS.EXCH.64 URZ, [UR6+0xc0], UR4 ;  /* 0x0000c00406ff75b2 */ /* 0x0024620008000100 */
[----:B------:R2:W1:Y:S02]  /*09b0*/  SYNCS.EXCH.64 URZ, [UR6+0xc8], UR4 ;  /* 0x0000c80406ff75b2 */ /* 0x0004640008000100 */
[----:B--2---:R-:W-:Y:S01]  /*09c0*/  NOP ;  /* 0x0000000000007918 */ /* 0x004fe20000000000 */
.L_x_12:
[----:B------:R-:W2:Y:S01]  /*09d0*/  SHFL.IDX PT, R2, R53, RZ, 0x1f ;  /* 0x00001fff35027589 */ /* 0x000ea200000e0000 */
[----:B------:R-:W-:Y:S01]  /*09e0*/  NOP ;  /* 0x0000000000007918 */ /* 0x000fe20000000000 */
[----:B--2---:R-:W-:-:S13]  /*09f0*/  ISETP.NE.AND P0, PT, R2, 0x4, PT ;  /* 0x000000040200780c */ /* 0x004fda0003f05270 */
[----:B------:R-:W-:Y:S05]  /*0a00*/  @P0 BRA `(.L_x_13) ;  /* 0x00000000004c0947 */ /* 0x000fea0003800000 */
[----:B-1----:R-:W1:Y:S01]  /*0a10*/  S2UR UR6, SR_CgaCtaId ;  /* 0x00000000000679c3 */ /* 0x002e620000008800 */
[----:B------:R-:W-:Y:S01]  /*0a20*/  UMOV UR4, 0x3a0 ;  /* 0x000003a000047882 */ /* 0x000fe20000000000 */
[----:B------:R-:W-:Y:S01]  /*0a30*/  UMOV UR5, 0x400 ;  /* 0x0000040000057882 */ /* 0x000fe20000000000 */
[----:B------:R-:W-:Y:S01]  /*0a40*/  USEL UR4, UR4, 0x320, UP3 ;  /* 0x0000032004047887 */ /* 0x000fe20009800000 */
[----:B------:R-:W-:Y:S01]  /*0a50*/  UMOV UR8, 0x1 ;  /* 0x0000000100087882 */ /* 0x000fe20000000000 */
[----:B------:R-:W-:Y:S01]  /*0a60*/  ELECT P0, URZ, PT ;  /* 0x0000000000ff782f */ /* 0x000fe20003800000 */
[----:B------:R-:W-:-:S04]  /*0a70*/  UIADD3 UR8, UPT, UPT, -UR8, 0x100000, URZ ;  /* 0x0010000008087890 */ /* 0x000fc8000fffe1ff */
[----:B------:R-:W-:Y:S02]  /*0a80*/  USHF.L.U32 UR9, UR8, 0xb, URZ ;  /* 0x0000000b08097899 */ /* 0x000fe400080006ff */
[----:B------:R-:W-:Y:S02]  /*0a90*/  USHF.L.U32 UR8, UR8, 0x1, URZ ;  /* 0x0000000108087899 */ /* 0x000fe400080006ff */
[----:B-1----:R-:W-:Y:S02]  /*0aa0*/  ULEA UR6, UR6, UR5, 0x18 ;  /* 0x0000000506067291 */ /* 0x002fe4000f8ec0ff */
[----:B------:R-:W-:-:S04]  /*0ab0*/  UIADD3 UR4, UPT, UPT, -UR4, 0x100000, URZ ;  /* 0x0010000004047890 */ /* 0x000fc8000fffe1ff */
[----:B------:R-:W-:Y:S02]  /*0ac0*/  USHF.L.U32 UR5, UR4, 0xb, URZ ;  /* 0x0000000b04057899 */ /* 0x000fe400080006ff */
[----:B------:R-:W-:Y:S01]  /*0ad0*/  USHF.L.U32 UR4, UR4, 0x1, URZ ;  /* 0x0000000104047899 */ /* 0x000fe200080006ff */
[----:B------:R-:W1:Y:S03]  /*0ae0*/  FENCE.VIEW.ASYNC.S ;  /* 0x00000000000073c6 */ /* 0x000e660000000000 */
[----:B-1----:R2:W1:Y:S08]  /*0af0*/  SYNCS.EXCH.64 URZ, [UR6+0xd0], UR8 ;  /* 0x0000d00806ff75b2 */ /* 0x0024700008000100 */
[----:B------:R2:W1:Y:S01]  /*0b00*/  SYNCS.EXCH.64 URZ, [UR6+0xe0], UR4 ;  /* 0x0000e00406ff75b2 */ /* 0x0004620008000100 */
[----:B------:R2:W1:Y:S01]  /*0b10*/  SYNCS.EXCH.64 URZ, [UR6+0xd8], UR8 ;  /* 0x0000d80806ff75b2 */ /* 0x0004620008000100 */
[----:B------:R2:W1:Y:S02]  /*0b20*/  SYNCS.EXCH.64 URZ, [UR6+0xe8], UR4 ;  /* 0x0000e80406ff75b2 */ /* 0x0004640008000100 */
[----:B--2---:R-:W-:Y:S01]  /*0b30*/  NOP ;  /* 0x0000000000007918 */ /* 0x004fe20000000000 */
.L_x_13:
[----:B------:R-:W2:Y:S01]  /*0b40*/  SHFL.IDX PT, R2, R53, RZ, 0x1f ;  /* 0x00001fff35027589 */ /* 0x000ea200000e0000 */
[----:B------:R-:W-:Y:S01]  /*0b50*/  NOP ;  /* 0x0000000000007918 */ /* 0x000fe20000000000 */
[----:B--2---:R-:W-:-:S13]  /*0b60*/  ISETP.NE.AND P0, PT, R2, 0x5, PT ;  /* 0x000000050200780c */ /* 0x004fda0003f05270 */
[----:B------:R-:W-:Y:S05]  /*0b70*/  @P0 BRA `(.L_x_14) ;  /* 0x0000000000580947 */ /* 0x000fea0003800000 */
[----:B-1----:R-:W1:Y:S01]  /*0b80*/  S2UR UR4, SR_CgaCtaId ;  /* 0x00000000000479c3 */ /* 0x002e620000008800 */
        /* <DEDUP_REMOVED lines=19> */
[----:B------:R2:W1:Y:S02]  /*0cc0*/  SYNCS.EXCH.64 URZ, [UR4+0x128], UR6 ;  /* 0x0001280604ff75b2 */ /* 0x0004640008000100 */
[----:B--2---:R-:W-:Y:S01]  /*0cd0*/  NOP ;  /* 0x0000000000007918 */ /* 0x004fe20000000000 */
.L_x_14:
[----:B------:R-:W2:Y:S01]  /*0ce0*/  SHFL.IDX PT, R2, R53, RZ, 0x1f ;  /* 0x00001fff35027589 */ /* 0x000ea200000e0000 */
[----:B------:R-:W-:Y:S01]  /*0cf0*/  NOP ;  /* 0x0000000000007918 */ /* 0x000fe20000000000 */
[----:B--2---:R-:W-:-:S13]  /*0d00*/  ISETP.NE.AND P0, PT, R2, 0x3, PT ;  /* 0x000000030200780c */ /* 0x004fda0003f05270 */
[----:B------:R-:W-:Y:S05]  /*0d10*/  @P0 BRA `(.L_x_15) ;  /* 0x0000000000380947 */ /* 0x000fea0003800000 */
[----:B------:R-:W2:Y:S01]  /*0d20*/  S2UR UR5, SR_CgaCtaId ;  /* 0x00000000000579c3 */ /* 0x000ea20000008800 */
[----:B-1----:R-:W-:Y:S01]  /*0d30*/  UMOV UR4, 0x400 ;  /* 0x0000040000047882 */ /* 0x002fe20000000000 */
[----:B------:R-:W-:Y:S01]  /*0d40*/  UMOV UR6, 0x20 ;  /* 0x0000002000067882 */ /* 0x000fe20000000000 */
[----:B------:R-:W-:Y:S01]  /*0d50*/  ELECT P0, URZ, PT ;  /* 0x0000000000ff782f */ /* 0x000fe20003800000 */
[----:B------:R-:W-:-:S04]  /*0d60*/  UIADD3 UR6, UPT, UPT, -UR6, 0x100000, URZ ;  /* 0x0010000006067890 */ /* 0x000fc8000fffe1ff */
[----:B------:R-:W-:Y:S02]  /*0d70*/  USHF.L.U32 UR7, UR6, 0xb, URZ ;  /* 0x0000000b06077899 */ /* 0x000fe400080006ff */
[----:B------:R-:W-:Y:S02]  /*0d80*/  USHF.L.U32 UR6, UR6, 0x1, URZ ;  /* 0x0000000106067899 */ /* 0x000fe400080006ff */
[----:B--2---:R-:W-:Y:S01]  /*0d90*/  ULEA UR4, UR5, UR4, 0x18 ;  /* 0x0000000405047291 */ /* 0x004fe2000f8ec0ff */
[----:B------:R-:W1:Y:S11]  /*0da0*/  FENCE.VIEW.ASYNC.S ;  /* 0x00000000000073c6 */ /* 0x000e760000000000 */
[----:B-1----:R2:W1:Y:S01]  /*0db0*/  SYNCS.EXCH.64 URZ, [UR4+0x130], UR6 ;  /* 0x0001300604ff75b2 */ /* 0x0024620008000100 */
[----:B------:R2:W1:Y:S01]  /*0dc0*/  SYNCS.EXCH.64 URZ, [UR4+0x140], UR6 ;  /* 0x0001400604ff75b2 */ /* 0x0004620008000100 */
[----:B------:R2:W1:Y:S01]  /*0dd0*/  SYNCS.EXCH.64 URZ, [UR4+0x138], UR6 ;  /* 0x0001380604ff75b2 */ /* 0x0004620008000100 */
[----:B------:R2:W1:Y:S02]  /*0de0*/  SYNCS.EXCH.64 URZ, [UR4+0x148], UR6 ;  /* 0x0001480604ff75b2 */ /* 0x0004640008000100 */
[----:B--2---:R-:W-:Y:S01]  /*0df0*/  NOP ;  /* 0x0000000000007918 */ /* 0x004fe20000000000 */
.L_x_15:
[----:B-1----:R-:W1:Y:S01]  /*0e00*/  LDCU UR4, c[0x0][0x36c] ;  /* 0x00006d80ff0477ac */ /* 0x002e620008000800 */
[----:B------:R-:W-:Y:S01]  /*0e10*/  ISETP.NE.OR P3, PT, R0, 0x2, !P3 ;  /* 0x000000020000780c */ /* 0x000fe20005f65670 */
[----:B------:R-:W-:Y:S01]  /*0e20*/  NOP ;  /* 0x0000000000007918 */ /* 0x000fe20000000000 */
[----:B------:R-:W-:Y:S01]  /*0e30*/  LOP3.LUT R0, R65, 0x1f, RZ, 0xc0, !PT ;  /* 0x0000001f41007812 */ /* 0x000fe200078ec0ff */
[----:B------:R-:W-:Y:S02]  /*0e40*/  UISETP.NE.AND UP4, UPT, UR18, 0x2, UPT ;  /* 0x000000021200788c */ /* 0x000fe4000bf85270 */
[----:B------:R-:W-:Y:S02]  /*0e50*/  UISETP.NE.AND UP5, UPT, UR18, URZ, UPT ;  /* 0x000000ff1200728c */ /* 0x000fe4000bfa5270 */
[----:B-1----:R-:W-:-:S09]  /*0e60*/  UISETP.EQ.U32.AND UP6, UPT, UR4, 0x1, UPT ;  /* 0x000000010400788c */ /* 0x002fd2000bfc2070 */
[----:B------:R-:W-:Y:S05]  /*0e70*/  BRA.U !UP6, `(.L_x_16) ;  /* 0x000000010e087547 */ /* 0x000fea000b800000 */
[----:B---34-:R-:W-:Y:S01]  /*0e80*/  UCGABAR_ARV ;  /* 0x00000000000079c7 */ /* 0x018fe20008000000 */
[----:B------:R-:W-:Y:S05]  /*0e90*/  BRA `(.L_x_17) ;  /* 0x0000000000047947 */ /* 0x000fea0003800000 */
.L_x_16:
[----:B---34-:R-:W-:Y:S01]  /*0ea0*/  NOP ;  /* 0x0000000000007918 */ /* 0x018fe20000000000 */
.L_x_17:
[----:B------:R-:W1:Y:S01]  /*0eb0*/  S2UR UR30, SR_CTAID.X ;  /* 0x00000000001e79c3 */ /* 0x000e620000002500 */
[----:B------:R-:W-:-:S05]  /*0ec0*/  CS2R.32 R55, SR_CgaSize ;  /* 0x0000000000377805 */ /* 0x000fca0000008a00 */
[----:B------:R-:W-:-:S05]  /*0ed0*/  IMAD R55, R55, -0xa0, RZ ;  /* 0xffffff6037377824 */ /* 0x000fca00078e02ff */
[----:B------:R-:W-:-:S14]  /*0ee0*/  R2UR UR5, R55 ;  /* 0x00000000370572ca */ /* 0x000fdc00000e0000 */
[----:B------:R-:W2:Y:S01]  /*0ef0*/  LDCU UR5, c[0x0][UR5+0x2b0] ;  /* 0x00005600050577ac */ /* 0x000ea20008000800 */
[----:B------:R-:W-:-:S05]  /*0f00*/  CS2R.32 R55, SR_CgaSize ;  /* 0x0000000000377805 */ /* 0x000fca0000008a00 */
[----:B------:R-:W-:-:S05]  /*0f10*/  IMAD R55, R55, -0xa0, RZ ;  /* 0xffffff6037377824 */ /* 0x000fca00078e02ff */
[----:B------:R-:W-:-:S14]  /*0f20*/  R2UR UR4, R55 ;  /* 0x00000000370472ca */ /* 0x000fdc00000e0000 */
[----:B------:R-:W3:Y:S01]  /*0f30*/  LDCU UR4, c[0x0][UR4+0x2b4] ;  /* 0x00005680040477ac */ /* 0x000ee20008000800 */
[----:B------:R-:W4:Y:S01]  /*0f40*/  S2UR UR31, SR_CTAID.Y ;  /* 0x00000000001f79c3 */ /* 0x000f220000002600 */
[----:B------:R-:W-:-:S05]  /*0f50*/  CS2R.32 R55, SR_CgaSize ;  /* 0x0000000000377805 */ /* 0x000fca0000008a00 */
[----:B------:R-:W-:-:S05]  /*0f60*/  IMAD R55, R55, -0xa0, RZ ;  /* 0xffffff6037377824 */ /* 0x000fca00078e02ff */
[----:B------:R-:W-:-:S14]  /*0f70*/  R2UR UR7, R55 ;  /* 0x00000000370772ca */ /* 0x000fdc00000e0000 */
[----:B------:R-:W3:Y:S01]  /*0f80*/  LDCU UR7, c[0x0][UR7+0x2a0] ;  /* 0x00005400070777ac */ /* 0x000ee20008000800 */
[----:B------:R-:W-:-:S05]  /*0f90*/  CS2R.32 R55, SR_CgaSize ;  /* 0x0000000000377805 */ /* 0x000fca0000008a00 */
[----:B------:R-:W-:-:S05]  /*0fa0*/  IMAD R55, R55, -0xa0, RZ ;  /* 0xffffff6037377824 */ /* 0x000fca00078e02ff */
[----:B------:R-:W-:-:S14]  /*0fb0*/  R2UR UR8, R55 ;  /* 0x00000000370872ca */ /* 0x000fdc00000e0000 */
[----:B------:R-:W3:Y:S01]  /*0fc0*/  LDCU UR8, c[0x0][UR8+0x2a4] ;  /* 0x00005480080877ac */ /* 0x000ee20008000800 */
[----:B------:R-:W3:Y:S01]  /*0fd0*/  S2UR UR9, SR_CgaCtaId ;  /* 0x00000000000979c3 */ /* 0x000ee20000008800 */
[----:B------:R-:W3:Y:S01]  /*0fe0*/  LDCU UR19, c[0x0][0xb24] ;  /* 0x00016480ff1377ac */ /* 0x000ee20008000800 */
[----:B------:R-:W3:Y:S01]  /*0ff0*/  LDCU UR42, c[0x0][0xb24] ;  /* 0x00016480ff2a77ac */ /* 0x000ee20008000800 */
[----:B-1----:R-:W-:Y:S01]  /*1000*/  I2FP.F32.U32 R3, UR30 ;  /* 0x0000001e00037c45 */ /* 0x002fe20008201000 */
[----:B------:R-:W1:Y:S04]  /*1010*/  LDCU UR22, c[0x0][0xb30] ;  /* 0x00016600ff1677ac */ /* 0x000e680008000800 */
[----:B--2---:R-:W-:Y:S01]  /*1020*/  FMUL R3, R3, UR5 ;  /* 0x0000000503037c20 */ /* 0x004fe20008400000 */
[----:B----4-:R-:W-:-:S05]  /*1030*/  I2FP.F32.U32 R2, UR31 ;  /* 0x0000001f00027c45 */ /* 0x010fca0008201000 */
[----:B------:R-:W2:Y:S01]  /*1040*/  F2I.U32.TRUNC.NTZ R3, R3 ;  /* 0x0000000300037305 */ /* 0x000ea2000020f000 */
[----:B---3--:R-:W-:Y:S01]  /*1050*/  FMUL R2, R2, UR4 ;  /* 0x0000000402027c20 */ /* 0x008fe20008400000 */
[----:B------:R-:W-:-:S06]  /*1060*/  USHF.L.U32 UR28, UR9, 0xa, URZ ;  /* 0x0000000a091c7899 */ /* 0x000fcc00080006ff */
[----:B------:R-:W3:Y:S01]  /*1070*/  F2I.U32.TRUNC.NTZ R2, R2 ;  /* 0x0000000200027305 */ /* 0x000ee2000020f000 */
[----:B------:R-:W-:Y:S01]  /*1080*/  ULOP3.LUT UR28, UR28, 0xc00, URZ, 0xc0, !UPT ;  /* 0x00000c001c1c7892 */ /* 0x000fe2000f8ec0ff */
[----:B--2---:R-:W-:Y:S02]  /*1090*/  R2UR UR4, R3 ;  /* 0x00000000030472ca */ /* 0x004fe400000e0000 */
[----:B---3--:R-:W-:Y:S02]  /*10a0*/  R2UR UR6, R2 ;  /* 0x00000000020672ca */ /* 0x008fe400000e0000 */
[----:B------:R-:W-:-:S09]  /*10b0*/  PRMT R2, RZ, 0x7610, R2 ;  /* 0x00007610ff027816 */ /* 0x000fd20000000002 */
[----:B------:R-:W-:-:S04]  /*10c0*/  UIADD3 UR5, UPT, UPT, -UR4, URZ, URZ ;  /* 0x000000ff04057290 */ /* 0x000fc8000fffe1ff */
[----:B------:R-:W-:Y:S02]  /*10d0*/  UIMAD UR5, UR7, UR5, UR30 ;  /* 0x00000005070572a4 */ /* 0x000fe4000f8e021e */
[----:B------:R-:W-:-:S04]  /*10e0*/  UIADD3 UR4, UPT, UPT, -UR6, URZ, URZ ;  /* 0x000000ff06047290 */ /* 0x000fc8000fffe1ff */
[----:B------:R-:W-:Y:S01]  /*10f0*/  IMAD.U32 R55, RZ, RZ, UR5 ;  /* 0x00000005ff377e24 */ /* 0x000fe2000f8e00ff */
[----:B------:R-:W-:-:S06]  /*1100*/  UIMAD UR4, UR8, UR4, UR31 ;  /* 0x00000004080472a4 */ /* 0x000fcc000f8e021f */
[----:B------:R-:W-:Y:S01]  /*1110*/  IMAD.U32 R54, RZ, RZ, UR4 ;  /* 0x00000004ff367e24 */ /* 0x000fe2000f8e00ff */
[----:B-1----:R-:W-:Y:S06]  /*1120*/  BRA.U UP5, `(.L_x_18) ;  /* 0x0000000105487547 */ /* 0x002fec000b800000 */
[----:B------:R-:W-:Y:S02]  /*1130*/  R2UR UR4, R54 ;  /* 0x00000000360472ca */ /* 0x000fe400000e0000 */
[----:B------:R-:W-:-:S11]  /*1140*/  R2UR UR8, R55 ;  /* 0x00000000370872ca */ /* 0x000fd600000e0000 */
[----:B------:R-:W-:Y:S02]  /*1150*/  UISETP.NE.AND UP0, UPT, UR4, URZ, UPT ;  /* 0x000000ff0400728c */ /* 0x000fe4000bf05270 */
[----:B------:R-:W-:Y:S02]  /*1160*/  UISETP.NE.AND UP2, UPT, UR8, 0x1, UPT ;  /* 0x000000010800788c */ /* 0x000fe4000bf45270 */
[----:B------:R-:W-:-:S04]  /*1170*/  UISETP.EQ.OR UP0, UPT, UR8, URZ, !UP0 ;  /* 0x000000ff0800728c */ /* 0x000fc8000c702670 */
[----:B------:R-:W-:Y:S02]  /*1180*/  USEL UR7, URZ, 0x1, !UP0 ;  /* 0x00000001ff077887 */ /* 0x000fe4000c000000 */
[----:B------:R-:W-:-:S04]  /*1190*/  UISETP.NE.AND UP0, UPT, UR4, URZ, UPT ;  /* 0x000000ff0400728c */ /* 0x000fc8000bf05270 */
[----:B------:R-:W-:-:S04]  /*11a0*/  USEL UR4, URZ, 0x2, UP0 ;  /* 0x00000002ff047887 */ /* 0x000fc80008000000 */
[----:B------:R-:W-:Y:S02]  /*11b0*/  USEL UR6, UR4, 0x2, UP2 ;  /* 0x0000000204067887 */ /* 0x000fe40009000000 */
[----:B------:R-:W-:Y:S02]  /*11c0*/  USEL UR4, URZ, 0x4, UP0 ;  /* 0x00000004ff047887 */ /* 0x000fe40008000000 */
[----:B------:R-:W-:-:S04]  /*11d0*/  UISETP.NE.AND UP2, UPT, UR8, 0x2, UPT ;  /* 0x000000020800788c */ /* 0x000fc8000bf45270 */
[----:B------:R-:W-:Y:S02]  /*11e0*/  USEL UR5, UR4, 0x4, UP2 ;  /* 0x0000000404057887 */ /* 0x000fe40009000000 */
[----:B------:R-:W-:Y:S02]  /*11f0*/  USEL UR4, URZ, 0x8, UP0 ;  /* 0x00000008ff047887 */ /* 0x000fe40008000000 */
[----:B------:R-:W-:Y:S02]  /*1200*/  UISETP.NE.AND UP0, UPT, UR8, 0x3, UPT ;  /* 0x000000030800788c */ /* 0x000fe4000bf05270 */
[----:B------:R-:W-:Y:S02]  /*1210*/  UIADD3 UR5, UPT, UPT, UR5, UR6, UR7 ;  /* 0x0000000605057290 */ /* 0x000fe4000fffe007 */
[----:B------:R-:W-:-:S04]  /*1220*/  USEL UR4, UR4, 0x8, UP0 ;  /* 0x0000000804047887 */ /* 0x000fc80008000000 */
[----:B------:R-:W-:-:S06]  /*1230*/  UIADD3 UR4, UPT, UPT, UR5, UR4, URZ ;  /* 0x0000000405047290 */ /* 0x000fcc000fffe0ff */
[----:B------:R-:W-:-:S07]  /*1240*/  IMAD.U32 R2, RZ, RZ, UR4 ;  /* 0x00000004ff027e24 */ /* 0x000fce000f8e00ff */
.L_x_18:
[----:B------:R-:W1:Y:S01]  /*1250*/  S2UR UR36, SR_CTAID.Z ;  /* 0x00000000002479c3 */ /* 0x000e620000002700 */
[----:B------:R-:W-:-:S09]  /*1260*/  UISETP.GE.AND UP0, UPT, UR19, 0x1, UPT ;  /* 0x000000011300788c */ /* 0x000fd2000bf06270 */
[----:B------:R-:W-:Y:S05]  /*1270*/  BRA.U !UP0, `(.L_x_19) ;  /* 0x0000000108d47547 */ /* 0x000fea000b800000 */
[----:B------:R-:W2:Y:S01]  /*1280*/  LDCU.128 UR12, c[0x0][0xb10] ;  /* 0x00016200ff0c77ac */ /* 0x000ea20008000c00 */
[----:B------:R-:W3:Y:S01]  /*1290*/  LDCU UR20, c[0x0][0xb0c] ;  /* 0x00016180ff1477ac */ /* 0x000ee20008000800 */
[----:B------:R-:W4:Y:S01]  /*12a0*/  LDCU UR6, c[0x0][0x370] ;  /* 0x00006e00ff0677ac */ /* 0x000f220008000800 */
[----:B------:R-:W1:Y:S01]  /*12b0*/  LDCU UR7, c[0x0][0x374] ;  /* 0x00006e80ff0777ac */ /* 0x000e620008000800 */
[----:B------:R-:W1:Y:S01]  /*12c0*/  LDCU UR21, c[0x0][0xb20] ;  /* 0x00016400ff1577ac */ /* 0x000e620008000800 */
[----:B--2---:R-:W-:Y:S02]  /*12d0*/  UIMAD.WIDE.U32 UR4, UR30, UR12, URZ ;  /* 0x0000000c1e0472a5 */ /* 0x004fe4000f8e00ff */
[----:B---3--:R-:W-:Y:S01]  /*12e0*/  UISETP.NE.AND UP0, UPT, UR20, 0x1, UPT ;  /* 0x000000011400788c */ /* 0x008fe2000bf05270 */
[----:B------:R-:W2:Y:S01]  /*12f0*/  LDCU.64 UR8, c[0x0][0xb28] ;  /* 0x00016500ff0877ac */ /* 0x000ea20008000a00 */
[----:B----4-:R-:W-:-:S03]  /*1300*/  UIMAD.WIDE.U32 UR10, UR6, UR12, URZ ;  /* 0x0000000c060a72a5 */ /* 0x010fc6000f8e00ff */
[----:B------:R-:W-:Y:S01]  /*1310*/  UMOV UR4, UR5 ;  /* 0x0000000500047c82 */ /* 0x000fe20008000000 */
[----:B------:R-:W-:Y:S02]  /*1320*/  UISETP.NE.AND UP2, UPT, UR19, 0x1, UPT ;  /* 0x000000011300788c */ /* 0x000fe4000bf45270 */
[----:B------:R-:W-:Y:S01]  /*1330*/  USHF.R.U32.HI UR4, URZ, UR13, UR4 ;  /* 0x0000000dff047299 */ /* 0x000fe20008011604 */
[----:B------:R-:W-:Y:S01]  /*1340*/  UMOV UR10, UR11 ;  /* 0x0000000b000a7c82 */ /* 0x000fe20008000000 */
[----:B------:R-:W-:Y:S02]  /*1350*/  UIMAD.WIDE.U32 UR16, UR31, UR15, URZ ;  /* 0x0000000f1f1072a5 */ /* 0x000fe4000f8e00ff */
[----:B------:R-:W-:Y:S02]  /*1360*/  USEL UR5, UR30, UR4, !UP0 ;  /* 0x000000041e057287 */ /* 0x000fe4000c000000 */
[----:B------:R-:W-:Y:S02]  /*1370*/  @UP0 USHF.R.U32.HI UR6, URZ, UR13, UR10 ;  /* 0x0000000dff060299 */ /* 0x000fe4000801160a */
[----:B------:R-:W-:-:S02]  /*1380*/  UISETP.NE.AND UP0, UPT, UR14, 0x1, UPT ;  /* 0x000000010e00788c */ /* 0x000fc4000bf05270 */
[----:B-1----:R-:W-:Y:S02]  /*1390*/  UIMAD.WIDE.U32 UR10, UR7, UR15, URZ ;  /* 0x0000000f070a72a5 */ /* 0x002fe4000f8e00ff */
[----:B--2---:R-:W-:Y:S01]  /*13a0*/  UIMAD.WIDE.U32 UR12, UR6, UR8, URZ ;  /* 0x00000008060c72a5 */ /* 0x004fe2000f8e00ff */
[----:B------:R-:W-:Y:S02]  /*13b0*/  UMOV UR4, UR17 ;  /* 0x0000001100047c82 */ /* 0x000fe40008000000 */
[----:B------:R-:W-:Y:S02]  /*13c0*/  USHF.R.U32.HI UR4, URZ, UR21, UR4 ;  /* 0x00000015ff047299 */ /* 0x000fe40008011604 */
[----:B------:R-:W-:Y:S02]  /*13d0*/  UMOV UR10, UR11 ;  /* 0x0000000b000a7c82 */ /* 0x000fe40008000000 */
[----:B------:R-:W-:Y:S01]  /*13e0*/  UMOV UR12, UR13 ;  /* 0x0000000d000c7c82 */ /* 0x000fe20008000000 */
[----:B------:R-:W-:-:S02]  /*13f0*/  @UP0 USHF.R.U32.HI UR7, URZ, UR21, UR10 ;  /* 0x00000015ff070299 */ /* 0x000fc4000801160a */
[----:B------:R-:W-:Y:S02]  /*1400*/  USEL UR4, UR31, UR4, !UP0 ;  /* 0x000000041f047287 */ /* 0x000fe4000c000000 */
[----:B------:R-:W-:Y:S02]  /*1410*/  UIMAD.WIDE.U32 UR10, UR7, UR8, URZ ;  /* 0x00000008070a72a5 */ /* 0x000fe4000f8e00ff */
[----:B------:R-:W-:Y:S02]  /*1420*/  @UP2 USHF.R.U32.HI UR6, URZ, UR9, UR12 ;  /* 0x00000009ff062299 */ /* 0x000fe4000801160c */
[----:B------:R-:W-:-:S03]  /*1430*/  UIMAD.WIDE.U32 UR12, UR4, UR8, URZ ;  /* 0x00000008040c72a5 */ /* 0x000fc6000f8e00ff */
[----:B------:R-:W-:Y:S02]  /*1440*/  UMOV UR10, UR11 ;  /* 0x0000000b000a7c82 */ /* 0x000fe40008000000 */
[----:B------:R-:W-:Y:S02]  /*1450*/  @UP2 USHF.R.U32.HI UR7, URZ, UR9, UR10 ;  /* 0x00000009ff072299 */ /* 0x000fe4000801160a */
[----:B------:R-:W-:Y:S02]  /*1460*/  UIMAD UR10, UR6, UR19, URZ ;  /* 0x00000013060a72a4 */ /* 0x000fe4000f8e02ff */
[----:B------:R-:W-:-:S04]  /*1470*/  UIMAD UR7, UR7, UR19, URZ ;  /* 0x00000013070772a4 */ /* 0x000fc8000f8e02ff */
[----:B------:R-:W-:-:S03]  /*1480*/  UISETP.GE.AND UP0, UPT, UR4, UR7, UPT ;  /* 0x000000070400728c */ /* 0x000fc6000bf06270 */
[----:B------:R-:W-:Y:S01]  /*1490*/  UMOV UR7, UR13 ;  /* 0x0000000d00077c82 */ /* 0x000fe20008000000 */
[----:B------:R-:W-:Y:S02]  /*14a0*/  UISETP.GE.OR UP0, UPT, UR5, UR10, UP0 ;  /* 0x0000000a0500728c */ /* 0x000fe40008706670 */
[----:B------:R-:W-:Y:S02]  /*14b0*/  UIMAD.WIDE.U32 UR10, UR5, UR8, URZ ;  /* 0x00000008050a72a5 */ /* 0x000fe4000f8e00ff */
[----:B------:R-:W-:Y:S02]  /*14c0*/  USHF.R.U32.HI UR7, URZ, UR9, UR7 ;  /* 0x00000009ff077299 */ /* 0x000fe40008011607 */
[----:B------:R-:W-:Y:S02]  /*14d0*/  UIADD3 UR10, UPT, UPT, -UR4, URZ, URZ ;  /* 0x000000ff040a7290 */ /* 0x000fe4000fffe1ff */
[----:B------:R-:W-:Y:S02]  /*14e0*/  USEL UR7, UR4, UR7, !UP2 ;  /* 0x0000000704077287 */ /* 0x000fe4000d000000 */
[----:B------:R-:W-:Y:S01]  /*14f0*/  UIMAD UR10, UR14, UR10, UR31 ;  /* 0x0000000a0e0a72a4 */ /* 0x000fe2000f8e021f */
[----:B------:R-:W-:Y:S01]  /*1500*/  @!UP0 UMOV UR8, UR11 ;  /* 0x0000000b00088c82 */ /* 0x000fe20008000000 */
[----:B------:R-:W-:-:S02]  /*1510*/  UIADD3 UR11, UPT, UPT, -UR5, URZ, URZ ;  /* 0x000000ff050b7290 */ /* 0x000fc4000fffe1ff */
[----:B------:R-:W-:Y:S02]  /*1520*/  @!UP0 USHF.R.U32.HI UR8, URZ, UR9, UR8 ;  /* 0x00000009ff088299 */ /* 0x000fe40008011608 */
[----:B------:R-:W-:Y:S02]  /*1530*/  UIADD3 UR9, UPT, UPT, -UR7, URZ, URZ ;  /* 0x000000ff07097290 */ /* 0x000fe4000fffe1ff */
[----:B------:R-:W-:Y:S02]  /*1540*/  @!UP0 USEL UR8, UR5, UR8, !UP2 ;  /* 0x0000000805088287 */ /* 0x000fe4000d000000 */
[----:B------:R-:W-:Y:S02]  /*1550*/  UIMAD UR9, UR19, UR9, UR4 ;  /* 0x00000009130972a4 */ /* 0x000fe4000f8e0204 */
[----:B------:R-:W-:Y:S02]  /*1560*/  @!UP0 UIADD3 UR7, UPT, UPT, UR7, -UR8, URZ ;  /* 0x8000000807078290 */ /* 0x000fe4000fffe0ff */
[----:B------:R-:W-:-:S02]  /*1570*/  @!UP0 UIMAD UR6, UR9, UR6, UR8 ;  /* 0x00000006090682a4 */ /* 0x000fc4000f8e0208 */
[----:B------:R-:W-:Y:S02]  /*1580*/  @!UP0 UIMAD UR4, UR7, UR19, UR5 ;  /* 0x00000013070482a4 */ /* 0x000fe4000f8e0205 */
[----:B------:R-:W-:Y:S02]  /*1590*/  UIMAD UR30, UR20, UR11, UR30 ;  /* 0x0000000b141e72a4 */ /* 0x000fe4000f8e021e */
[----:B------:R-:W-:Y:S01]  /*15a0*/  UIMAD UR31, UR4, UR14, UR10 ;  /* 0x0000000e041f72a4 */ /* 0x000fe2000f8e020a */
[----:B------:R-:W-:Y:S02]  /*15b0*/  @!UP0 UMOV UR5, UR6 ;  /* 0x0000000600058c82 */ /* 0x000fe40008000000 */
[----:B------:R-:W-:-:S12]  /*15c0*/  UIMAD UR30, UR5, UR20, UR30 ;  /* 0x00000014051e72a4 */ /* 0x000fd8000f8e021e */
.L_x_19:
[----:B------:R-:W-:-:S09]  /*15d0*/  UISETP.NE.AND UP0, UPT, UR22, 0x1, UPT ;  /* 0x000000011600788c */ /* 0x000fd2000bf05270 */
[----:B------:R-:W-:Y:S05]  /*15e0*/  BRA.U UP0, `(.L_x_20) ;  /* 0x0000000100407547 */ /* 0x000fea000b800000 */
[----:B------:R-:W2:Y:S01]  /*15f0*/  LDCU.128 UR8, c[0x0][0xb10] ;  /* 0x00016200ff0877ac */ /* 0x000ea20008000c00 */
[----:B------:R-:W3:Y:S01]  /*1600*/  LDCU UR12, c[0x0][0xb0c] ;  /* 0x00016180ff0c77ac */ /* 0x000ee20008000800 */
[----:B------:R-:W4:Y:S01]  /*1610*/  LDCU UR13, c[0x0][0xb20] ;  /* 0x00016400ff0d77ac */ /* 0x000f220008000800 */
[----:B--2---:R-:W-:Y:S02]  /*1620*/  UIMAD.WIDE.U32 UR4, UR30, UR8, URZ ;  /* 0x000000081e0472a5 */ /* 0x004fe4000f8e00ff */
[----:B------:R-:W-:Y:S02]  /*1630*/  UIMAD.WIDE.U32 UR6, UR31, UR11, URZ ;  /* 0x0000000b1f0672a5 */ /* 0x000fe4000f8e00ff */
[----:B---3--:R-:W-:Y:S02]  /*1640*/  UISETP.NE.AND UP0, UPT, UR12, 0x1, UPT ;  /* 0x000000010c00788c */ /* 0x008fe4000bf05270 */
[----:B------:R-:W-:-:S03]  /*1650*/  USHF.R.U32.HI UR5, URZ, UR9, UR5 ;  /* 0x00000009ff057299 */ /* 0x000fc60008011605 */
[----:B------:R-:W-:Y:S01]  /*1660*/  UMOV UR4, UR7 ;  /* 0x0000000700047c82 */ /* 0x000fe20008000000 */
[----:B------:R-:W-:Y:S02]  /*1670*/  USEL UR5, UR30, UR5, !UP0 ;  /* 0x000000051e057287 */ /* 0x000fe4000c000000 */
[----:B------:R-:W-:Y:S02]  /*1680*/  UISETP.NE.AND UP0, UPT, UR10, 0x1, UPT ;  /* 0x000000010a00788c */ /* 0x000fe4000bf05270 */
[----:B----4-:R-:W-:-:S04]  /*1690*/  USHF.R.U32.HI UR4, URZ, UR13, UR4 ;  /* 0x0000000dff047299 */ /* 0x010fc80008011604 */
[----:B------:R-:W-:-:S04]  /*16a0*/  USEL UR4, UR31, UR4, !UP0 ;  /* 0x000000041f047287 */ /* 0x000fc8000c000000 */
[----:B------:R-:W-:Y:S02]  /*16b0*/  UIADD3 UR6, UPT, UPT, UR5, -UR4, URZ ;  /* 0x8000000405067290 */ /* 0x000fe4000fffe0ff */
[----:B------:R-:W-:Y:S02]  /*16c0*/  UIADD3 UR4, UPT, UPT, -UR5, UR4, URZ ;  /* 0x0000000405047290 */ /* 0x000fe4000fffe1ff */
[----:B------:R-:W-:Y:S02]  /*16d0*/  UIMAD UR31, UR6, UR10, UR31 ;  /* 0x0000000a061f72a4 */ /* 0x000fe4000f8e021f */
[----:B------:R-:W-:-:S12]  /*16e0*/  UIMAD UR30, UR4, UR12, UR30 ;  /* 0x0000000c041e72a4 */ /* 0x000fd8000f8e021e */
.L_x_20:
[----:B------:R-:W-:Y:S01]  /*16f0*/  UISETP.NE.AND UP0, UPT, UR18, 0x2, UPT ;  /* 0x000000021200788c */ /* 0x000fe2000bf05270 */
[----:B------:R-:W-:Y:S09]  /*1700*/  BRA.U !UP6, `(.L_x_21) ;  /* 0x000000010e0c7547 */ /* 0x000ff2000b800000 */
[----:B------:R-:W-:Y:S01]  /*1710*/  UCGABAR_WAIT ;  /* 0x0000000000007dc7 */ /* 0x000fe20008000000 */
[----:B------:R-:W-:Y:S01]  /*1720*/  CCTL.IVALL ;  /* 0x00000000ff00798f */ /* 0x000fe20002000000 */
[----:B------:R-:W-:Y:S05]  /*1730*/  BRA `(.L_x_22) ;  /* 0x0000000000047947 */ /* 0x000fea0003800000 */
.L_x_21:
[----:B------:R-:W-:Y:S06]  /*1740*/  BAR.SYNC.DEFER_BLOCKING 0x0 ;  /* 0x0000000000007b1d */ /* 0x000fec0000010000 */
.L_x_22:
[----:B------:R-:W-:Y:S05]  /*1750*/  BRA.U UP0, `(.L_x_23) ;  /* 0x0000001500587547 */ /* 0x000fea000b800000 */
[----:B------:R-:W2:Y:S01]  /*1760*/  LDCU UR6, c[0x0][0x38c] ;  /* 0x00007180ff0677ac */ /* 0x000ea20008000800 */
[----:B------:R-:W3:Y:S01]  /*1770*/  S2UR UR8, SR_CgaCtaId ;  /* 0x00000000000879c3 */ /* 0x000ee20000008800 */
[----:B------:R-:W-:Y:S01]  /*1780*/  PLOP3.LUT P1, PT, PT, PT, UP3, 0x80, 0x8 ;  /* 0x000000000008781c */ /* 0x000fe20003f2f038 */
[----:B------:R-:W-:Y:S01]  /*1790*/  IMAD.MOV.U32 R12, RZ, RZ, 0x1 ;  /* 0x00000001ff0c7424 */ /* 0x000fe200078e00ff */
[----:B------:R-:W-:Y:S01]  /*17a0*/  UMOV UR7, 0x400 ;  /* 0x0000040000077882 */ /* 0x000fe20000000000 */
[----:B------:R-:W-:Y:S01]  /*17b0*/  UISETP.NE.AND UP1, UPT, UR18, URZ, UPT ;  /* 0x000000ff1200728c */ /* 0x000fe2000bf25270 */
[----:B------:R-:W-:Y:S01]  /*17c0*/  ISETP.EQ.OR P2, PT, R0, RZ, P3 ;  /* 0x000000ff0000720c */ /* 0x000fe20001f42670 */
[----:B------:R-:W-:Y:S01]  /*17d0*/  USEL UR24, URZ, 0x1, UP4 ;  /* 0x00000001ff187887 */ /* 0x000fe2000a000000 */
[----:B------:R-:W-:Y:S02]  /*17e0*/  PLOP3.LUT P1, PT, P1, PT, PT, 0x8, 0x80 ;  /* 0x000000000080781c */ /* 0x000fe40000f2e170 */
[----:B------:R-:W-:Y:S01]  /*17f0*/  CS2R R10, SRZ ;  /* 0x00000000000a7805 */ /* 0x000fe2000001ff00 */
[----:B------:R-:W-:Y:S01]  /*1800*/  IMAD.MOV.U32 R9, RZ, RZ, RZ ;  /* 0x000000ffff097224 */ /* 0x000fe200078e00ff */
[----:B------:R-:W4:Y:S01]  /*1810*/  LDCU UR40, c[0x0][0x370] ;  /* 0x00006e00ff2877ac */ /* 0x000f220008000800 */
[----:B------:R-:W-:Y:S01]  /*1820*/  IMAD.MOV.U32 R8, RZ, RZ, 0x1 ;  /* 0x00000001ff087424 */ /* 0x000fe200078e00ff */
[----:B------:R-:W1:Y:S01]  /*1830*/  LDCU.64 UR26, c[0x0][0x348] ;  /* 0x00006900ff1a77ac */ /* 0x000e620008000a00 */
[----:B--2---:R-:W-:-:S02]  /*1840*/  UIADD3 UR5, UPT, UPT, UR6, 0x1f, URZ ;  /* 0x0000001f06057890 */ /* 0x004fc4000fffe0ff */
[----:B------:R-:W-:Y:S02]  /*1850*/  USHF.R.U32.HI UR45, URZ, 0x5, UR28 ;  /* 0x00000005ff2d7899 */ /* 0x000fe4000801161c */
[----:B------:R-:W-:Y:S02]  /*1860*/  USHF.R.S32.HI UR4, URZ, 0x1f, UR5 ;  /* 0x0000001fff047899 */ /* 0x000fe40008011405 */
[----:B---3--:R-:W-:Y:S02]  /*1870*/  ULEA UR7, UR8, UR7, 0x18 ;  /* 0x0000000708077291 */ /* 0x008fe4000f8ec0ff */
[----:B------:R-:W-:Y:S02]  /*1880*/  ULEA.HI UR4, UR4, UR5, URZ, 0x5 ;  /* 0x0000000504047291 */ /* 0x000fe4000f8f28ff */
[----:B------:R-:W-:Y:S02]  /*1890*/  UIADD3 UR5, UPT, UPT, UR6, -0x1, URZ ;  /* 0xffffffff06057890 */ /* 0x000fe4000fffe0ff */
[----:B------:R-:W-:-:S02]  /*18a0*/  USHF.R.S32.HI UR43, URZ, 0x5, UR4 ;  /* 0x00000005ff2b7899 */ /* 0x000fc40008011404 */
[----:B------:R-:W-:Y:S02]  /*18b0*/  UISETP.GE.U32.AND UP2, UPT, UR5, -0x3f, UPT ;  /* 0xffffffc10500788c */ /* 0x000fe4000bf46070 */
[----:B------:R-:W-:Y:S02]  /*18c0*/  UISETP.LT.U32.AND UP0, UPT, UR43, 0x8, UPT ;  /* 0x000000082b00788c */ /* 0x000fe4000bf01070 */
[----:B------:R-:W-:Y:S02]  /*18d0*/  ULEA UR29, UR28, UR7, 0x2 ;  /* 0x000000071c1d7291 */ /* 0x000fe4000f8e10ff */
[----:B------:R-:W-:Y:S02]  /*18e0*/  USEL UR41, UR43, 0x8, UP0 ;  /* 0x000000082b297887 */ /* 0x000fe40008000000 */
[----:B------:R-:W-:Y:S02]  /*18f0*/  UIADD3 UR46, UPT, UPT, UR6, 0x3e, URZ ;  /* 0x0000003e062e7890 */ /* 0x000fe4000fffe0ff */
[----:B------:R-:W-:-:S02]  /*1900*/  UIADD3 UR21, UPT, UPT, UR41, -0x1, URZ ;  /* 0xffffffff29157890 */ /* 0x000fc4000fffe0ff */
[----:B------:R-:W-:Y:S01]  /*1910*/  @UP2 UIADD3 UR21, UPT, UPT, UR41, URZ, URZ ;  /* 0x000000ff29152290 */ /* 0x000fe2000fffe0ff */
[----:B------:R-:W2:Y:S01]  /*1920*/  LDCU UR39, c[0x0][0x374] ;  /* 0x00006e80ff2777ac */ /* 0x000ea20008000800 */
[----:B------:R-:W-:Y:S02]  /*1930*/  USEL UR24, UR24, 0x2, UP1 ;  /* 0x0000000218187887 */ /* 0x000fe40008800000 */
[----:B------:R-:W-:Y:S02]  /*1940*/  UIADD3 UR29, UPT, UPT, UR29, 0x18800, URZ ;  /* 0x000188001d1d7890 */ /* 0x000fe4000fffe0ff */
[----:B------:R-:W-:Y:S02]  /*1950*/  UIADD3 UR44, UPT, UPT, UR43, -UR41, URZ ;  /* 0x800000292b2c7290 */ /* 0x000fe4000fffe0ff */
[----:B------:R-:W-:Y:S01]  /*1960*/  UIADD3 UR21, UPT, UPT, UR21, 0x1, URZ ;  /* 0x0000000115157890 */ /* 0x000fe2000fffe0ff */
[----:B-1--4-:R-:W-:-:S11]  /*1970*/  UMOV UR5, URZ ;  /* 0x000000ff00057c82 */ /* 0x012fd60008000000 */
.L_x_43:
[----:B------:R-:W1:Y:S02]  /*1980*/  S2UR UR4, SR_CgaCtaId ;  /* 0x00000000000479c3 */ /* 0x000e640000008800 */
[----:B-1----:R-:W-:-:S09]  /*1990*/  UISETP.NE.AND UP0, UPT, UR4, URZ, UPT ;  /* 0x000000ff0400728c */ /* 0x002fd2000bf05270 */
[----:B------:R-:W-:Y:S05]  /*19a0*/  BRA.U UP0, `(.L_x_24) ;  /* 0x0000000100287547 */ /* 0x000fea000b800000 */
[----:B------:R-:W-:Y:S02]  /*19b0*/  LEA R0, R9, UR7, 0x3 ;  /* 0x0000000709007c11 */ /* 0x000fe4000f8e18ff */
[----:B------:R-:W-:-:S04]  /*19c0*/  SHF.L.U32 R2, R8, 0x1f, RZ ;  /* 0x0000001f08027819 */ /* 0x000fc800000006ff */
[----:B------:R-:W1:Y:S02]  /*19d0*/  SYNCS.PHASECHK.TRANS64.TRYWAIT P0, [R0+URZ+0x140], R2 ;  /* 0x00014002000075a7 */ /* 0x000e6400080011ff */
[----:B-1----:R-:W-:Y:S05]  /*19e0*/  @!P0 BRA `(.L_x_25) ;  /* 0x0000006c00088947 */ /* 0x002fea0003800000 */
.L_x_143:
[----:B------:R-:W-:Y:S01]  /*19f0*/  VIADD R9, R9, 0x1 ;  /* 0x0000000109097836 */ /* 0x000fe20000000000 */
[----:B------:R1:W-:Y:S04]  /*1a00*/  SYNCS.ARRIVE.TRANS64.A1T0 RZ, [R0+URZ+0x130], RZ ;  /* 0x000130ff00ff79a7 */ /* 0x0003e800081000ff */
[----:B------:R-:W-:-:S04]  /*1a10*/  ISETP.NE.AND P0, PT, R9, 0x2, PT ;  /* 0x000000020900780c */ /* 0x000fc80003f05270 */
[----:B------:R-:W-:Y:S02]  /*1a20*/  SEL R9, R9, RZ, P0 ;  /* 0x000000ff09097207 */ /* 0x000fe40000000000 */
[----:B-1----:R-:W-:-:S04]  /*1a30*/  SEL R0, RZ, 0x1, P0 ;  /* 0x00000001ff007807 */ /* 0x002fc80000000000 */
[----:B------:R-:W-:-:S07]  /*1a40*/  LOP3.LUT R8, R8, R0, RZ, 0x3c, !PT ;  /* 0x0000000008087212 */ /* 0x000fce00078e3cff */
.L_x_24:
[----:B------:R-:W-:Y:S01]  /*1a50*/  ULEA UR4, UR5, UR7, 0x3 ;  /* 0x0000000705047291 */ /* 0x000fe2000f8e18ff */
[----:B------:R-:W-:Y:S01]  /*1a60*/  SHF.L.U32 R0, R12, 0x1f, RZ ;  /* 0x0000001f0c007819 */ /* 0x000fe200000006ff */
[----:B------:R-:W-:Y:S02]  /*1a70*/  UISETP.GE.U32.AND UP0, UPT, UR46, 0x3f, UPT ;  /* 0x0000003f2e00788c */ /* 0x000fe4000bf06070 */
[----:B------:R-:W-:Y:S02]  /*1a80*/  USHF.L.U32 UR35, UR30, 0x6, URZ ;  /* 0x000000061e237899 */ /* 0x000fe400080006ff */
[----:B------:R-:W-:Y:S01]  /*1a90*/  ULEA UR19, UR31, UR45, 0x7 ;  /* 0x0000002d1f137291 */ /* 0x000fe2000f8e38ff */
[----:B------:R-:W-:Y:S02]  /*1aa0*/  UMOV UR13, URZ ;  /* 0x000000ff000d7c82 */ /* 0x000fe40008000000 */
[----:B------:R1:W3:Y:S02]  /*1ab0*/  SYNCS.PHASECHK.TRANS64.TRYWAIT P0, [UR4+0x40], R0 ;  /* 0x00004000ff0075a7 */ /* 0x0002e40008001104 */
[----:B------:R-:W-:Y:S07]  /*1ac0*/  BRA.U !UP0, `(.L_x_26) ;  /* 0x0000000108c07547 */ /* 0x000fee000b800000 */
[----:B------:R-:W-:Y:S01]  /*1ad0*/  UMOV UR6, URZ ;  /* 0x000000ff00067c82 */ /* 0x000fe20008000000 */
[----:B------:R-:W-:-:S05]  /*1ae0*/  UMOV UR4, UR5 ;  /* 0x0000000500047c82 */ /* 0x000fca0008000000 */
.L_x_32:
[----:B------:R-:W-:Y:S01]  /*1af0*/  ULEA UR33, UR4, UR7, 0x3 ;  /* 0x0000000704217291 */ /* 0x000fe2000f8e18ff */
[----:B---3--:R-:W-:Y:S01]  /*1b00*/  @!P3 MOV R2, 0x6000 ;  /* 0x000060000002b802 */ /* 0x008fe20000000f00 */
[----:B-1-34-:R-:W-:Y:S10]  /*1b10*/  @P0 BRA `(.L_x_27) ;  /* 0x00000000000c0947 */ /* 0x01aff40003800000 */
[----:B------:R-:W-:-:S04]  /*1b20*/  SHF.L.U32 R3, R12, 0x1f, RZ ;  /* 0x0000001f0c037819 */ /* 0x000fc800000006ff */
[----:B------:R-:W3:Y:S02]  /*1b30*/  SYNCS.PHASECHK.TRANS64.TRYWAIT P0, [UR33+0x40], R3 ;  /* 0x00004003ff0075a7 */ /* 0x000ee40008001121 */
[----:B---3--:R-:W-:Y:S05]  /*1b40*/  @!P0 BRA `(.L_x_28) ;  /* 0x0000006800c48947 */ /* 0x008fea0003800000 */
.L_x_27:
[----:B------:R3:W-:Y:S01]  /*1b50*/  @!P3 SYNCS.ARRIVE.TRANS64 RZ, [UR33], R2 ;  /* 0x00000002ffffb9a7 */ /* 0x0007e20008000021 */
[----:B------:R-:W-:-:S04]  /*1b60*/  ULOP3.LUT UR5, UR24, 0x2, URZ, 0xfc, !UPT ;  /* 0x0000000218057892 */ /* 0x000fc8000f8efcff */
[----:B------:R-:W-:-:S09]  /*1b70*/  UISETP.NE.AND UP0, UPT, UR5, 0x2, UPT ;  /* 0x000000020500788c */ /* 0x000fd2000bf05270 */
[----:B------:R-:W-:Y:S05]  /*1b80*/  BRA.U UP0, `(.L_x_29) ;  /* 0x0000000100047547 */ /* 0x000fea000b800000 */
[----:B--2---:R-:W-:Y:S05]  /*1b90*/  BPT.TRAP 0x1 ;  /* 0x000000040000795c */ /* 0x004fea0000300000 */
.L_x_29:
[----:B------:R-:W-:Y:S04]  /*1ba0*/  BSSY.RECONVERGENT B0, `(.L_x_30) ;  /* 0x0000003000007945 */ /* 0x000fe80003800200 */
[----:B------:R-:W-:Y:S05]  /*1bb0*/  @P2 BRA `(.L_x_31) ;  /* 0x0000000000042947 */ /* 0x000fea0003800000 */
[----:B--2---:R-:W-:Y:S05]  /*1bc0*/  BPT.TRAP 0x1 ;  /* 0x000000040000795c */ /* 0x004fea0000300000 */
.L_x_31:
[----:B--2---:R-:W-:Y:S05]  /*1bd0*/  BSYNC.RECONVERGENT B0 ;  /* 0x0000000000007941 */ /* 0x004fea0003800200 */
.L_x_30:
[----:B------:R-:W-:Y:S02]  /*1be0*/  UIADD3 UR5, UPT, UPT, UR4, 0x1, URZ ;  /* 0x0000000104057890 */ /* 0x000fe4000fffe0ff */
[----:B------:R-:W-:Y:S02]  /*1bf0*/  ULEA UR32, UR4, UR7, 0xd ;  /* 0x0000000704207291 */ /* 0x000fe4000f8e68ff */
[----:B------:R-:W-:Y:S02]  /*1c00*/  UISETP.NE.AND UP0, UPT, UR5, 0x8, UPT ;  /* 0x000000080500788c */ /* 0x000fe4000bf05270 */
[----:B------:R-:W-:Y:S02]  /*1c10*/  USHF.L.U32 UR34, UR6, 0x5, URZ ;  /* 0x0000000506227899 */ /* 0x000fe400080006ff */
[----:B------:R-:W-:Y:S02]  /*1c20*/  USEL UR9, URZ, 0x1, UP0 ;  /* 0x00000001ff097887 */ /* 0x000fe40008000000 */
[----:B------:R-:W-:-:S02]  /*1c30*/  USEL UR5, UR5, URZ, UP0 ;  /* 0x000000ff05057287 */ /* 0x000fc40008000000 */
[----:B------:R-:W-:Y:S02]  /*1c40*/  ULEA UR4, UR4, UR28, 0xc ;  /* 0x0000001c04047291 */ /* 0x000fe4000f8e60ff */
[----:B------:R-:W-:Y:S01]  /*1c50*/  ULEA UR8, UR5, UR7, 0x3 ;  /* 0x0000000705087291 */ /* 0x000fe2000f8e18ff */
[----:B------:R-:W-:Y:S01]  /*1c60*/  LOP3.LUT R12, R12, UR9, RZ, 0x3c, !PT ;  /* 0x000000090c0c7c12 */ /* 0x000fe2000f8e3cff */
[----:B------:R-:W-:Y:S02]  /*1c70*/  UIADD3 UR6, UPT, UPT, UR6, 0x1, URZ ;  /* 0x0000000106067890 */ /* 0x000fe4000fffe0ff */
[----:B------:R-:W-:Y:S01]  /*1c80*/  UIADD3 UR10, UP1, UPT, UR26, 0x80, URZ ;  /* 0x000000801a0a7890 */ /* 0x000fe2000ff3e0ff */
[----:B-1----:R-:W-:Y:S01]  /*1c90*/  SHF.L.U32 R0, R12, 0x1f, RZ ;  /* 0x0000001f0c007819 */ /* 0x002fe200000006ff */
[----:B------:R-:W-:Y:S02]  /*1ca0*/  ULEA UR4, UR4, UR7, 0x2 ;  /* 0x0000000704047291 */ /* 0x000fe4000f8e10ff */
[----:B------:R-:W-:Y:S01]  /*1cb0*/  UIADD3.X UR11, UPT, UPT, URZ, UR27, URZ, UP1, !UPT ;  /* 0x0000001bff0b7290 */ /* 0x000fe20008ffe4ff */
[----:B------:R4:W1:Y:S01]  /*1cc0*/  SYNCS.PHASECHK.TRANS64.TRYWAIT P0, [UR8+0x40], R0 ;  /* 0x00004000ff0075a7 */ /* 0x0008620008001108 */
[----:B------:R-:W-:-:S02]  /*1cd0*/  UIADD3 UR8, UP0, UPT, UR26, 0x180, URZ ;  /* 0x000001801a087890 */ /* 0x000fc4000ff1e0ff */
[----:B------:R-:W-:Y:S02]  /*1ce0*/  UIADD3 UR32, UPT, UPT, UR32, 0x8800, URZ ;  /* 0x0000880020207890 */ /* 0x000fe4000fffe0ff */
[----:B------:R-:W-:Y:S02]  /*1cf0*/  UIADD3.X UR9, UPT, UPT, URZ, UR27, URZ, UP0, !UPT ;  /* 0x0000001bff097290 */ /* 0x000fe400087fe4ff */
[----:B------:R-:W-:Y:S02]  /*1d00*/  UISETP.NE.AND UP0, UPT, UR6, UR21, UPT ;  /* 0x000000150600728c */ /* 0x000fe4000bf05270 */
[----:B------:R-:W-:Y:S01]  /*1d10*/  UIADD3 UR16, UPT, UPT, UR4, 0x18800, URZ ;  /* 0x0001880004107890 */ /* 0x000fe2000fffe0ff */
[----:B------:R-:W-:Y:S01]  /*1d20*/  UMOV UR12, 0x0 ;  /* 0x00000000000c7882 */ /* 0x000fe20000000000 */
[----:B------:R-:W-:Y:S01]  /*1d30*/  UMOV UR13, 0x10000000 ;  /* 0x10000000000d7882 */ /* 0x000fe20000000000 */
[----:B------:R-:W-:Y:S01]  /*1d40*/  UMOV UR4, 0xf0000 ;  /* 0x000f000000047882 */ /* 0x000fe20000000000 */
[----:B------:R-:W-:Y:S01]  /*1d50*/  UMOV UR20, UR36 ;  /* 0x0000002400147c82 */ /* 0x000fe20008000000 */
[----:B------:R-:W-:Y:S01]  /*1d60*/  UMOV UR17, UR33 ;  /* 0x0000002100117c82 */ /* 0x000fe20008000000 */
[----:B------:R-:W-:Y:S01]  /*1d70*/  UMOV UR18, UR34 ;  /* 0x0000002200127c82 */ /* 0x000fe20008000000 */
[----:B------:R-:W-:Y:S02]  /*1d80*/  UTMALDG.3D [UR32], [UR10], desc[UR12] ;  /* 0x00000c200a0075b4 */ /* 0x000fe40008011000 */
[----:B------:R2:W-:Y:S02]  /*1d90*/  UTMALDG.3D.MULTICAST [UR16], [UR8], UR4, desc[UR12] ;  /* 0x00000c10080073b4 */ /* 0x0005e40008011804 */
[----:B--2---:R-:W-:Y:S01]  /*1da0*/  UMOV UR13, UR21 ;  /* 0x00000015000d7c82 */ /* 0x004fe20008000000 */
[----:B------:R-:W-:Y:S01]  /*1db0*/  UMOV UR4, UR5 ;  /* 0x0000000500047c82 */ /* 0x000fe20008000000 */
[----:B------:R-:W-:Y:S05]  /*1dc0*/  BRA.U UP0, `(.L_x_32) ;  /* 0xfffffffd00487547 */ /* 0x000fea000b83ffff */
.L_x_26:
[----:B------:R-:W-:Y:S01]  /*1dd0*/  ULEA UR4, UR5, UR7, 0x3 ;  /* 0x0000000705047291 */ /* 0x000fe2000f8e18ff */
[----:B-1--4-:R-:W-:Y:S01]  /*1de0*/  SHF.L.U32 R0, R12, 0x1f, RZ ;  /* 0x0000001f0c007819 */ /* 0x012fe200000006ff */
[----:B------:R-:W-:Y:S01]  /*1df0*/  @!P1 SYNCS.ARRIVE.TRANS64.A1T0 RZ, [UR7+0xc8], RZ ;  /* 0x0000c8ffffff99a7 */ /* 0x000fe20008100007 */
[----:B------:R-:W-:-:S06]  /*1e00*/  UISETP.GT.AND UP0, UPT, UR43, UR41, UPT ;  /* 0x000000292b00728c */ /* 0x000fcc000bf04270 */
[----:B---3--:R1:W3:Y:S03]  /*1e10*/  SYNCS.PHASECHK.TRANS64.TRYWAIT P0, [UR4+0x40], R0 ;  /* 0x00004000ff0075a7 */ /* 0x0082e60008001104 */
[----:B------:R-:W-:Y:S05]  /*1e20*/  BRA.U !UP0, `(.L_x_33) ;  /* 0x0000000108bc7547 */ /* 0x000fea000b800000 */
[----:B------:R-:W-:Y:S01]  /*1e30*/  UIADD3 UR25, UPT, UPT, UR44, UR13, URZ ;  /* 0x0000000d2c197290 */ /* 0x000fe2000fffe0ff */
[----:B------:R-:W-:-:S11]  /*1e40*/  UMOV UR4, UR5 ;  /* 0x0000000500047c82 */ /* 0x000fd60008000000 */
.L_x_39:
[----:B------:R-:W-:Y:S01]  /*1e50*/  ULEA UR9, UR4, UR7, 0x3 ;  /* 0x0000000704097291 */ /* 0x000fe2000f8e18ff */
[----:B---3--:R-:W-:Y:S01]  /*1e60*/  @!P3 MOV R2, 0x6000 ;  /* 0x000060000002b802 */ /* 0x008fe20000000f00 */
[----:B-1-3--:R-:W-:Y:S10]  /*1e70*/  @P0 BRA `(.L_x_34) ;  /* 0x00000000000c0947 */ /* 0x00aff40003800000 */
[----:B------:R-:W-:-:S04]  /*1e80*/  SHF.L.U32 R3, R12, 0x1f, RZ ;  /* 0x0000001f0c037819 */ /* 0x000fc800000006ff */
[----:B------:R-:W3:Y:S02]  /*1e90*/  SYNCS.PHASECHK.TRANS64.TRYWAIT P0, [UR9+0x40], R3 ;  /* 0x00004003ff0075a7 */ /* 0x000ee40008001109 */
[----:B---3--:R-:W-:Y:S05]  /*1ea0*/  @!P0 BRA `(.L_x_35) ;  /* 0x0000006800048947 */ /* 0x008fea0003800000 */
.L_x_34:
[----:B------:R3:W-:Y:S01]  /*1eb0*/  @!P3 SYNCS.ARRIVE.TRANS64 RZ, [UR9], R2 ;  /* 0x00000002ffffb9a7 */ /* 0x0007e20008000009 */
[----:B------:R-:W-:-:S04]  /*1ec0*/  ULOP3.LUT UR5, UR24, 0x2, URZ, 0xfc, !UPT ;  /* 0x0000000218057892 */ /* 0x000fc8000f8efcff */
[----:B------:R-:W-:-:S09]  /*1ed0*/  UISETP.NE.AND UP0, UPT, UR5, 0x2, UPT ;  /* 0x000000020500788c */ /* 0x000fd2000bf05270 */
[----:B------:R-:W-:Y:S05]  /*1ee0*/  BRA.U UP0, `(.L_x_36) ;  /* 0x0000000100047547 */ /* 0x000fea000b800000 */
[----:B--2---:R-:W-:Y:S05]  /*1ef0*/  BPT.TRAP 0x1 ;  /* 0x000000040000795c */ /* 0x004fea0000300000 */
.L_x_36:
[----:B------:R-:W-:Y:S04]  /*1f00*/  BSSY.RECONVERGENT B0, `(.L_x_37) ;  /* 0x0000003000007945 */ /* 0x000fe80003800200 */
[----:B------:R-:W-:Y:S05]  /*1f10*/  @P2 BRA `(.L_x_38) ;  /* 0x0000000000042947 */ /* 0x000fea0003800000 */
[----:B--2---:R-:W-:Y:S05]  /*1f20*/  BPT.TRAP 0x1 ;  /* 0x000000040000795c */ /* 0x004fea0000300000 */
.L_x_38:
[----:B--2---:R-:W-:Y:S05]  /*1f30*/  BSYNC.RECONVERGENT B0 ;  /* 0x0000000000007941 */ /* 0x004fea0003800200 */
.L_x_37:
[----:B------:R-:W-:Y:S02]  /*1f40*/  UIADD3 UR5, UPT, UPT, UR4, 0x1, URZ ;  /* 0x0000000104057890 */ /* 0x000fe4000fffe0ff */
[----:B------:R-:W-:Y:S02]  /*1f50*/  UIADD3 UR14, UP1, UPT, UR26, 0x80, URZ ;  /* 0x000000801a0e7890 */ /* 0x000fe4000ff3e0ff */
[----:B------:R-:W-:Y:S02]  /*1f60*/  UISETP.NE.AND UP0, UPT, UR5, 0x8, UPT ;  /* 0x000000080500788c */ /* 0x000fe4000bf05270 */
[----:B------:R-:W-:Y:S02]  /*1f70*/  USHF.L.U32 UR10, UR13, 0x5, URZ ;  /* 0x000000050d0a7899 */ /* 0x000fe400080006ff */
[----:B------:R-:W-:Y:S02]  /*1f80*/  USEL UR8, URZ, 0x1, UP0 ;  /* 0x00000001ff087887 */ /* 0x000fe40008000000 */
[----:B------:R-:W-:-:S02]  /*1f90*/  USEL UR5, UR5, URZ, UP0 ;  /* 0x000000ff05057287 */ /* 0x000fc40008000000 */
[----:B------:R-:W-:Y:S02]  /*1fa0*/  UIADD3 UR22, UP0, UPT, UR26, 0x180, URZ ;  /* 0x000001801a167890 */ /* 0x000fe4000ff1e0ff */
[----:B------:R-:W-:Y:S01]  /*1fb0*/  LOP3.LUT R12, R12, UR8, RZ, 0x3c, !PT ;  /* 0x000000080c0c7c12 */ /* 0x000fe2000f8e3cff */
[----:B------:R-:W-:Y:S02]  /*1fc0*/  ULEA UR8, UR4, UR7, 0xd ;  /* 0x0000000704087291 */ /* 0x000fe4000f8e68ff */
[----:B------:R-:W-:Y:S01]  /*1fd0*/  ULEA UR6, UR5, UR7, 0x3 ;  /* 0x0000000705067291 */ /* 0x000fe2000f8e18ff */
[----:B-1----:R-:W-:Y:S01]  /*1fe0*/  SHF.L.U32 R0, R12, 0x1f, RZ ;  /* 0x0000001f0c007819 */ /* 0x002fe200000006ff */
[----:B------:R-:W-:Y:S02]  /*1ff0*/  UIADD3 UR8, UPT, UPT, UR8, 0x8800, URZ ;  /* 0x0000880008087890 */ /* 0x000fe4000fffe0ff */
[----:B------:R-:W-:Y:S02]  /*2000*/  UIADD3.X UR15, UPT, UPT, URZ, UR27, URZ, UP1, !UPT ;  /* 0x0000001bff0f7290 */ /* 0x000fe40008ffe4ff */
[----:B------:R-:W-:-:S02]  /*2010*/  ULEA UR16, UR4, UR29, 0xe ;  /* 0x0000001d04107291 */ /* 0x000fc4000f8e70ff */
[----:B------:R-:W-:Y:S01]  /*2020*/  UIADD3.X UR23, UPT, UPT, URZ, UR27, URZ, UP0, !UPT ;  /* 0x0000001bff177290 */ /* 0x000fe200087fe4ff */
[----:B------:R4:W1:Y:S01]  /*2030*/  SYNCS.PHASECHK.TRANS64.TRYWAIT P0, [UR6+0x40], R0 ;  /* 0x00004000ff0075a7 */ /* 0x0008620008001106 */
[----:B------:R-:W-:Y:S01]  /*2040*/  UMOV UR30, 0x0 ;  /* 0x00000000001e7882 */ /* 0x000fe20000000000 */
[----:B------:R-:W-:Y:S01]  /*2050*/  UMOV UR31, 0x10000000 ;  /* 0x10000000001f7882 */ /* 0x000fe20000000000 */
[----:B------:R-:W-:Y:S01]  /*2060*/  UMOV UR11, UR35 ;  /* 0x00000023000b7c82 */ /* 0x000fe20008000000 */
[----:B------:R-:W-:Y:S01]  /*2070*/  UMOV UR12, UR36 ;  /* 0x00000024000c7c82 */ /* 0x000fe20008000000 */
[----:B------:R-:W-:Y:S01]  /*2080*/  UMOV UR6, 0xf0000 ;  /* 0x000f000000067882 */ /* 0x000fe20000000000 */
[----:B------:R-:W-:Y:S01]  /*2090*/  UMOV UR20, UR36 ;  /* 0x0000002400147c82 */ /* 0x000fe20008000000 */
[----:B------:R-:W-:Y:S01]  /*20a0*/  UMOV UR17, UR9 ;  /* 0x0000000900117c82 */ /* 0x000fe20008000000 */
[----:B------:R-:W-:Y:S01]  /*20b0*/  UMOV UR18, UR10 ;  /* 0x0000000a00127c82 */ /* 0x000fe20008000000 */
[----:B------:R4:W-:Y:S01]  /*20c0*/  UTMALDG.3D [UR8], [UR14], desc[UR30] ;  /* 0x00001e080e0075b4 */ /* 0x0009e20008011000 */
[----:B------:R-:W-:Y:S01]  /*20d0*/  UIADD3 UR13, UPT, UPT, UR13, 0x1, URZ ;  /* 0x000000010d0d7890 */ /* 0x000fe2000fffe0ff */
[----:B------:R-:W-:-:S03]  /*20e0*/  UMOV UR4, UR5 ;  /* 0x0000000500047c82 */ /* 0x000fc60008000000 */
[----:B------:R-:W-:Y:S01]  /*20f0*/  UISETP.NE.AND UP0, UPT, UR13, UR25, UPT ;  /* 0x000000190d00728c */ /* 0x000fe2000bf05270 */
[----:B------:R4:W-:Y:S08]  /*2100*/  UTMALDG.3D.MULTICAST [UR16], [UR22], UR6, desc[UR30] ;  /* 0x00001e10160073b4 */ /* 0x0009f00008011806 */
[----:B----4-:R-:W-:Y:S05]  /*2110*/  BRA.U UP0, `(.L_x_39) ;  /* 0xfffffffd004c7547 */ /* 0x010fea000b83ffff */
.L_x_33:
[C---:B------:R-:W-:Y:S01]  /*2120*/  LEA R3, R11.reuse, UR7, 0x3 ;  /* 0x000000070b037c11 */ /* 0x040fe2000f8e18ff */
[----:B------:R-:W-:Y:S01]  /*2130*/  NOP ;  /* 0x0000000000007918 */ /* 0x000fe20000000000 */
[----:B-1----:R-:W-:Y:S02]  /*2140*/  SHF.L.U32 R0, R10, 0x1f, RZ ;  /* 0x0000001f0a007819 */ /* 0x002fe400000006ff */
[----:B------:R-:W-:Y:S02]  /*2150*/  LEA R4, R11, UR7, 0x4 ;  /* 0x000000070b047c11 */ /* 0x000fe4000f8e20ff */
[----:B---3--:R-:W1:Y:S02]  /*2160*/  SYNCS.PHASECHK.TRANS64.TRYWAIT P0, [R3+URZ+0xd0], R0 ;  /* 0x0000d000030075a7 */ /* 0x008e6400080011ff */
[----:B-1----:R-:W-:Y:S05]  /*2170*/  @!P0 BRA `(.L_x_40) ;  /* 0x0000006400688947 */ /* 0x002fea0003800000 */
.L_x_146:
[----:B------:R-:W3:Y:S01]  /*2180*/  LDS.128 R4, [R4+0x160] ;  /* 0x0001600004047984 */ /* 0x000ee20000000c00 */
[----:B------:R-:W-:Y:S01]  /*2190*/  UISETP.GE.AND UP0, UPT, UR42, 0x1, UPT ;  /* 0x000000012a00788c */ /* 0x000fe2000bf06270 */
[----:B------:R-:W-:Y:S01]  /*21a0*/  @!PT LDS RZ, [RZ] ;  /* 0x00000000fffff984 */ /* 0x000fe20000000800 */
[----:B------:R-:W-:Y:S01]  /*21b0*/  @!PT LDS RZ, [RZ] ;  /* 0x00000000fffff984 */ /* 0x000fe20000000800 */
[----:B------:R-:W-:Y:S01]  /*21c0*/  @!PT LDS RZ, [RZ] ;  /* 0x00000000fffff984 */ /* 0x000fe20000000800 */
[----:B------:R-:W-:Y:S01]  /*21d0*/  @!PT LDS RZ, [RZ] ;  /* 0x00000000fffff984 */ /* 0x000fe20000000800 */
[----:B------:R4:W-:Y:S06]  /*21e0*/  MEMBAR.ALL.CTA ;  /* 0x0000000000007992 */ /* 0x0009ec0000008000 */
[----:B----4-:R-:W4:Y:S01]  /*21f0*/  FENCE.VIEW.ASYNC.S ;  /* 0x00000000000073c6 */ /* 0x010f220000000000 */
[----:B---3--:R-:W-:-:S13]  /*2200*/  LOP3.LUT P0, RZ, R6, 0x1, RZ, 0xc0, !PT ;  /* 0x0000000106ff7812 */ /* 0x008fda000780c0ff */
[----:B----4-:R-:W-:Y:S01]  /*2210*/  VOTEU.ANY UP1, P0 ;  /* 0x0000000000ff7886 */ /* 0x010fe20000020100 */
[----:B------:R-:W-:-:S13]  /*2220*/  PLOP3.LUT P0, PT, PT, PT, UP1, 0x80, 0x8 ;  /* 0x000000000008781c */ /* 0x000fda0003f0f018 */
[----:B-1----:R-:W-:Y:S02]  /*2230*/  @P0 LOP3.LUT R0, R5, 0xffff, RZ, 0xc0, !PT ;  /* 0x0000ffff05000812 */ /* 0x002fe400078ec0ff */
[----:B------:R-:W-:Y:S02]  /*2240*/  @P0 MOV R2, R4 ;  /* 0x0000000400020202 */ /* 0x000fe40000000f00 */
[----:B------:R-:W-:Y:S01]  /*2250*/  @P0 R2UR UR6, R0 ;  /* 0x00000000000602ca */ /* 0x000fe200000e0000 */
[----:B------:R-:W-:Y:S01]  /*2260*/  VIADD R0, R3, 0xe0 ;  /* 0x000000e003007836 */ /* 0x000fe20000000000 */
[----:B------:R-:W-:Y:S02]  /*2270*/  @P0 SHF.R.U32.HI R4, RZ, 0x10, R5 ;  /* 0x00000010ff040819 */ /* 0x000fe40000011605 */
[----:B------:R-:W-:Y:S02]  /*2280*/  @P0 R2UR UR8, R2 ;  /* 0x00000000020802ca */ /* 0x000fe400000e0000 */
[----:B------:R-:W-:-:S02]  /*2290*/  PRMT R0, RZ, 0x654, R0 ;  /* 0x00000654ff007816 */ /* 0x000fc40000000000 */
[----:B------:R-:W-:Y:S02]  /*22a0*/  @P0 R2UR UR4, R4 ;  /* 0x00000000040402ca */ /* 0x000fe400000e0000 */
[----:B------:R1:W-:Y:S03]  /*22b0*/  SYNCS.ARRIVE.TRANS64.RED.A1T0 RZ, [R0+URZ], RZ ;  /* 0x000000ff00ff79a7 */ /* 0x0003e600081004ff */
[----:B------:R-:W-:-:S04]  /*22c0*/  @UP1 UMOV UR37, UR6 ;  /* 0x0000000600251c82 */ /* 0x000fc80008000000 */
[----:B------:R-:W-:-:S04]  /*22d0*/  @UP1 UMOV UR38, UR8 ;  /* 0x0000000800261c82 */ /* 0x000fc80008000000 */
[----:B------:R-:W-:Y:S01]  /*22e0*/  @UP1 UMOV UR36, UR4 ;  /* 0x0000000400241c82 */ /* 0x000fe20008000000 */
[----:B------:R-:W-:Y:S05]  /*22f0*/  BRA.U !UP0, `(.L_x_41) ;  /* 0x0000000108d47547 */ /* 0x000fea000b800000 */
[----:B------:R-:W2:Y:S01]  /*2300*/  LDCU.128 UR12, c[0x0][0xb10] ;  /* 0x00016200ff0c77ac */ /* 0x000ea20008000c00 */
[----:B------:R-:W3:Y:S01]  /*2310*/  LDCU UR25, c[0x0][0xb20] ;  /* 0x00016400ff1977ac */ /* 0x000ee20008000800 */
[----:B------:R-:W4:Y:S01]  /*2320*/  LDCU UR20, c[0x0][0xb0c] ;  /* 0x00016180ff1477ac */ /* 0x000f220008000800 */
[----:B------:R-:W1:Y:S01]  /*2330*/  LDCU.64 UR10, c[0x0][0xb28] ;  /* 0x00016500ff0a77ac */ /* 0x000e620008000a00 */
[----:B------:R-:W-:Y:S02]  /*2340*/  UISETP.NE.AND UP3, UPT, UR42, 0x1, UPT ;  /* 0x000000012a00788c */ /* 0x000fe4000bf65270 */
[----:B--2---:R-:W-:Y:S02]  /*2350*/  UIMAD.WIDE.U32 UR16, UR39, UR15, URZ ;  /* 0x0000000f271072a5 */ /* 0x004fe4000f8e00ff */
[----:B------:R-:W-:Y:S02]  /*2360*/  UIMAD.WIDE.U32 UR8, UR40, UR12, URZ ;  /* 0x0000000c280872a5 */ /* 0x000fe4000f8e00ff */
[----:B------:R-:W-:-:S02]  /*2370*/  UISETP.NE.AND UP0, UPT, UR14, 0x1, UPT ;  /* 0x000000010e00788c */ /* 0x000fc4000bf05270 */
[----:B------:R-:W-:Y:S01]  /*2380*/  UIMAD.WIDE.U32 UR22, UR37, UR15, URZ ;  /* 0x0000000f251672a5 */ /* 0x000fe2000f8e00ff */
[----:B------:R-:W-:Y:S02]  /*2390*/  UMOV UR16, UR17 ;  /* 0x0000001100107c82 */ /* 0x000fe40008000000 */
[----:B------:R-:W-:Y:S01]  /*23a0*/  UMOV UR8, UR9 ;  /* 0x0000000900087c82 */ /* 0x000fe20008000000 */
[----:B---3--:R-:W-:Y:S02]  /*23b0*/  USHF.R.U32.HI UR16, URZ, UR25, UR16 ;  /* 0x00000019ff107299 */ /* 0x008fe40008011610 */
[----:B----4-:R-:W-:Y:S02]  /*23c0*/  UISETP.NE.AND UP2, UPT, UR20, 0x1, UPT ;  /* 0x000000011400788c */ /* 0x010fe4000bf45270 */
[----:B------:R-:W-:Y:S02]  /*23d0*/  USHF.R.U32.HI UR8, URZ, UR13, UR8 ;  /* 0x0000000dff087299 */ /* 0x000fe40008011608 */
[----:B------:R-:W-:-:S02]  /*23e0*/  USEL UR6, UR39, UR16, !UP0 ;  /* 0x0000001027067287 */ /* 0x000fc4000c000000 */
[----:B------:R-:W-:Y:S02]  /*23f0*/  USEL UR8, UR40, UR8, !UP2 ;  /* 0x0000000828087287 */ /* 0x000fe4000d000000 */
[----:B-1----:R-:W-:Y:S01]  /*2400*/  UIMAD.WIDE.U32 UR16, UR6, UR10, URZ ;  /* 0x0000000a061072a5 */ /* 0x002fe2000f8e00ff */
[----:B------:R-:W-:Y:S01]  /*2410*/  UMOV UR4, UR23 ;  /* 0x0000001700047c82 */ /* 0x000fe20008000000 */
[----:B------:R-:W-:Y:S02]  /*2420*/  UIMAD.WIDE.U32 UR18, UR38, UR12, URZ ;  /* 0x0000000c261272a5 */ /* 0x000fe4000f8e00ff */
[----:B------:R-:W-:-:S03]  /*2430*/  UIMAD.WIDE.U32 UR22, UR8, UR10, URZ ;  /* 0x0000000a081672a5 */ /* 0x000fc6000f8e00ff */
[----:B------:R-:W-:Y:S01]  /*2440*/  UMOV UR16, UR17 ;  /* 0x0000001100107c82 */ /* 0x000fe20008000000 */
[----:B------:R-:W-:Y:S02]  /*2450*/  USHF.R.U32.HI UR4, URZ, UR25, UR4 ;  /* 0x00000019ff047299 */ /* 0x000fe40008011604 */
[----:B------:R-:W-:Y:S01]  /*2460*/  @UP3 USHF.R.U32.HI UR6, URZ, UR11, UR16 ;  /* 0x0000000bff063299 */ /* 0x000fe20008011610 */
[----:B------:R-:W-:Y:S01]  /*2470*/  UMOV UR18, UR19 ;  /* 0x0000001300127c82 */ /* 0x000fe20008000000 */
[----:B------:R-:W-:Y:S01]  /*2480*/  UMOV UR22, UR23 ;  /* 0x0000001700167c82 */ /* 0x000fe20008000000 */
[----:B------:R-:W-:Y:S02]  /*2490*/  USHF.R.U32.HI UR13, URZ, UR13, UR18 ;  /* 0x0000000dff0d7299 */ /* 0x000fe40008011612 */
[----:B------:R-:W-:Y:S02]  /*24a0*/  USEL UR4, UR37, UR4, !UP0 ;  /* 0x0000000425047287 */ /* 0x000fe4000c000000 */
[----:B------:R-:W-:-:S02]  /*24b0*/  @UP3 USHF.R.U32.HI UR8, URZ, UR11, UR22 ;  /* 0x0000000bff083299 */ /* 0x000fc40008011616 */
[----:B------:R-:W-:Y:S02]  /*24c0*/  UIMAD UR9, UR42, UR6, URZ ;  /* 0x000000062a0972a4 */ /* 0x000fe4000f8e02ff */
[----:B------:R-:W-:Y:S02]  /*24d0*/  USEL UR6, UR38, UR13, !UP2 ;  /* 0x0000000d26067287 */ /* 0x000fe4000d000000 */
[----:B------:R-:W-:Y:S02]  /*24e0*/  UIMAD UR12, UR42, UR8, URZ ;  /* 0x000000082a0c72a4 */ /* 0x000fe4000f8e02ff */
[----:B------:R-:W-:Y:S02]  /*24f0*/  UISETP.GE.AND UP0, UPT, UR4, UR9, UPT ;  /* 0x000000090400728c */ /* 0x000fe4000bf06270 */
[----:B------:R-:W-:Y:S02]  /*2500*/  UIMAD.WIDE.U32 UR16, UR4, UR10, URZ ;  /* 0x0000000a041072a5 */ /* 0x000fe4000f8e00ff */
[----:B------:R-:W-:-:S02]  /*2510*/  UISETP.GE.OR UP0, UPT, UR6, UR12, UP0 ;  /* 0x0000000c0600728c */ /* 0x000fc40008706670 */
[----:B------:R-:W-:Y:S02]  /*2520*/  UIMAD.WIDE.U32 UR12, UR6, UR10, URZ ;  /* 0x0000000a060c72a5 */ /* 0x000fe4000f8e00ff */
[----:B------:R-:W-:Y:S01]  /*2530*/  UIADD3 UR15, UPT, UPT, -UR4, URZ, URZ ;  /* 0x000000ff040f7290 */ /* 0x000fe2000fffe1ff */
[----:B------:R-:W-:Y:S01]  /*2540*/  UMOV UR10, UR17 ;  /* 0x00000011000a7c82 */ /* 0x000fe20008000000 */
[----:B------:R-:W-:Y:S02]  /*2550*/  UIADD3 UR12, UPT, UPT, -UR6, URZ, URZ ;  /* 0x000000ff060c7290 */ /* 0x000fe4000fffe1ff */
[----:B------:R-:W-:-:S03]  /*2560*/  USHF.R.U32.HI UR10, URZ, UR11, UR10 ;  /* 0x0000000bff0a7299 */ /* 0x000fc6000801160a */
[----:B------:R-:W-:Y:S01]  /*2570*/  @!UP0 UMOV UR9, UR13 ;  /* 0x0000000d00098c82 */ /* 0x000fe20008000000 */
[----:B------:R-:W-:Y:S02]  /*2580*/  UIMAD UR15, UR14, UR15, UR37 ;  /* 0x0000000f0e0f72a4 */ /* 0x000fe4000f8e0225 */
[----:B------:R-:W-:Y:S02]  /*2590*/  USEL UR10, UR4, UR10, !UP3 ;  /* 0x0000000a040a7287 */ /* 0x000fe4000d800000 */
[----:B------:R-:W-:Y:S02]  /*25a0*/  @!UP0 USHF.R.U32.HI UR9, URZ, UR11, UR9 ;  /* 0x0000000bff098299 */ /* 0x000fe40008011609 */
[----:B------:R-:W-:Y:S02]  /*25b0*/  UIADD3 UR11, UPT, UPT, -UR10, URZ, URZ ;  /* 0x000000ff0a0b7290 */ /* 0x000fe4000fffe1ff */
[----:B------:R-:W-:Y:S02]  /*25c0*/  @!UP0 USEL UR9, UR6, UR9, !UP3 ;  /* 0x0000000906098287 */ /* 0x000fe4000d800000 */
[----:B------:R-:W-:-:S02]  /*25d0*/  UIMAD UR11, UR42, UR11, UR4 ;  /* 0x0000000b2a0b72a4 */ /* 0x000fc4000f8e0204 */
[----:B------:R-:W-:Y:S02]  /*25e0*/  @!UP0 UIADD3 UR10, UPT, UPT, UR10, -UR9, URZ ;  /* 0x800000090a0a8290 */ /* 0x000fe4000fffe0ff */
[----:B------:R-:W-:Y:S02]  /*25f0*/  @!UP0 UIMAD UR9, UR11, UR8, UR9 ;  /* 0x000000080b0982a4 */ /* 0x000fe4000f8e0209 */
[----:B------:R-:W-:Y:S02]  /*2600*/  @!UP0 UIMAD UR4, UR42, UR10, UR6 ;  /* 0x0000000a2a0482a4 */ /* 0x000fe4000f8e0206 */
[----:B------:R-:W-:Y:S02]  /*2610*/  UIMAD UR8, UR20, UR12, UR38 ;  /* 0x0000000c140872a4 */ /* 0x000fe4000f8e0226 */
[----:B------:R-:W-:Y:S01]  /*2620*/  UIMAD UR37, UR4, UR14, UR15 ;  /* 0x0000000e042572a4 */ /* 0x000fe2000f8e020f */
[----:B------:R-:W-:Y:S02]  /*2630*/  @!UP0 UMOV UR6, UR9 ;  /* 0x0000000900068c82 */ /* 0x000fe40008000000 */
[----:B------:R-:W-:-:S12]  /*2640*/  UIMAD UR38, UR6, UR20, UR8 ;  /* 0x00000014062672a4 */ /* 0x000fd8000f8e0208 */
.L_x_41:
[----:B------:R-:W3:Y:S02]  /*2650*/  LDCU UR4, c[0x0][0xb30] ;  /* 0x00016600ff0477ac */ /* 0x000ee40008000800 */
[----:B---3--:R-:W-:-:S09]  /*2660*/  UISETP.NE.AND UP0, UPT, UR4, 0x1, UPT ;  /* 0x000000010400788c */ /* 0x008fd2000bf05270 */
[----:B------:R-:W-:Y:S05]  /*2670*/  BRA.U UP0, `(.L_x_42) ;  /* 0x0000000100447547 */ /* 0x000fea000b800000 */
[----:B------:R-:W3:Y:S01]  /*2680*/  LDCU.128 UR12, c[0x0][0xb10] ;  /* 0x00016200ff0c77ac */ /* 0x000ee20008000c00 */
[----:B------:R-:W4:Y:S01]  /*2690*/  LDCU UR16, c[0x0][0xb0c] ;  /* 0x00016180ff1077ac */ /* 0x000f220008000800 */
[----:B------:R-:W1:Y:S01]  /*26a0*/  LDCU UR17, c[0x0][0xb20] ;  /* 0x00016400ff1177ac */ /* 0x000e620008000800 */
[----:B---3--:R-:W-:Y:S02]  /*26b0*/  UIMAD.WIDE.U32 UR10, UR38, UR12, URZ ;  /* 0x0000000c260a72a5 */ /* 0x008fe4000f8e00ff */
[----:B------:R-:W-:Y:S02]  /*26c0*/  UIMAD.WIDE.U32 UR8, UR37, UR15, URZ ;  /* 0x0000000f250872a5 */ /* 0x000fe4000f8e00ff */
[----:B----4-:R-:W-:Y:S02]  /*26d0*/  UISETP.NE.AND UP2, UPT, UR16, 0x1, UPT ;  /* 0x000000011000788c */ /* 0x010fe4000bf45270 */
[----:B------:R-:W-:Y:S01]  /*26e0*/  UISETP.NE.AND UP0, UPT, UR14, 0x1, UPT ;  /* 0x000000010e00788c */ /* 0x000fe2000bf05270 */
[----:B------:R-:W-:-:S02]  /*26f0*/  UMOV UR6, UR11 ;  /* 0x0000000b00067c82 */ /* 0x000fc40008000000 */
[----:B------:R-:W-:Y:S01]  /*2700*/  UMOV UR4, UR9 ;  /* 0x0000000900047c82 */ /* 0x000fe20008000000 */
[----:B------:R-:W-:Y:S02]  /*2710*/  USHF.R.U32.HI UR6, URZ, UR13, UR6 ;  /* 0x0000000dff067299 */ /* 0x000fe40008011606 */
[----:B-1----:R-:W-:Y:S02]  /*2720*/  USHF.R.U32.HI UR4, URZ, UR17, UR4 ;  /* 0x00000011ff047299 */ /* 0x002fe40008011604 */
[----:B------:R-:W-:Y:S02]  /*2730*/  USEL UR6, UR38, UR6, !UP2 ;  /* 0x0000000626067287 */ /* 0x000fe4000d000000 */
[----:B------:R-:W-:-:S04]  /*2740*/  USEL UR4, UR37, UR4, !UP0 ;  /* 0x0000000425047287 */ /* 0x000fc8000c000000 */
[----:B------:R-:W-:Y:S02]  /*2750*/  UIADD3 UR8, UPT, UPT, UR6, -UR4, URZ ;  /* 0x8000000406087290 */ /* 0x000fe4000fffe0ff */
[----:B------:R-:W-:Y:S02]  /*2760*/  UIADD3 UR4, UPT, UPT, -UR6, UR4, URZ ;  /* 0x0000000406047290 */ /* 0x000fe4000fffe1ff */
[----:B------:R-:W-:Y:S02]  /*2770*/  UIMAD UR37, UR8, UR14, UR37 ;  /* 0x0000000e082572a4 */ /* 0x000fe4000f8e0225 */
[----:B------:R-:W-:-:S12]  /*2780*/  UIMAD UR38, UR4, UR16, UR38 ;  /* 0x00000010042672a4 */ /* 0x000fd8000f8e0226 */
.L_x_42:
[----:B------:R-:W-:Y:S01]  /*2790*/  VIADD R11, R11, 0x1 ;  /* 0x000000010b0b7836 */ /* 0x000fe20000000000 */
[----:B------:R-:W-:Y:S02]  /*27a0*/  R2UR UR6, R55 ;  /* 0x00000000370672ca */ /* 0x000fe400000e0000 */
[----:B------:R-:W-:Y:S02]  /*27b0*/  R2UR UR4, R54 ;  /* 0x00000000360472ca */ /* 0x000fe400000e0000 */
[C---:B------:R-:W-:Y:S02]  /*27c0*/  ISETP.NE.AND P0, PT, R11.reuse, 0x2, PT ;  /* 0x000000020b00780c */ /* 0x040fe40003f05270 */
[----:B------:R-:W-:Y:S02]  /*27d0*/  PLOP3.LUT P1, PT, PT, PT, PT, 0x80, 0x8 ;  /* 0x000000000008781c */ /* 0x000fe40003f2f070 */
[----:B-1----:R-:W-:Y:S02]  /*27e0*/  SEL R0, RZ, 0x1, P0 ;  /* 0x00000001ff007807 */ /* 0x002fe40000000000 */
[----:B------:R-:W-:-:S02]  /*27f0*/  SEL R11, R11, RZ, P0 ;  /* 0x000000ff0b0b7207 */ /* 0x000fc40000000000 */
[----:B------:R-:W-:Y:S01]  /*2800*/  LOP3.LUT R10, R10, R0, RZ, 0x3c, !PT ;  /* 0x000000000a0a7212 */ /* 0x000fe200078e3cff */
[----:B------:R-:W-:Y:S02]  /*2810*/  UIADD3 UR30, UPT, UPT, UR38, UR6, URZ ;  /* 0x00000006261e7290 */ /* 0x000fe4000fffe0ff */
[----:B------:R-:W-:Y:S01]  /*2820*/  UIADD3 UR31, UPT, UPT, UR37, UR4, URZ ;  /* 0x00000004251f7290 */ /* 0x000fe2000fffe0ff */
[----:B------:R-:W-:Y:S11]  /*2830*/  BRA.U UP1, `(.L_x_43) ;  /* 0xfffffff101507547 */ /* 0x000ff6000b83ffff */
[----:B------:R-:W-:Y:S01]  /*2840*/  UIADD3 UR7, UPT, UPT, UR7, 0x40, URZ ;  /* 0x0000004007077890 */ /* 0x000fe2000fffe0ff */
[----:B------:R-:W-:-:S03]  /*2850*/  SHF.L.U32 R2, R12, 0x1f, RZ ;  /* 0x0000001f0c027819 */ /* 0x000fc600000006ff */
[----:B------:R-:W-:-:S09]  /*2860*/  ULEA UR4, UR5, UR7, 0x3 ;  /* 0x0000000705047291 */ /* 0x000fd2000f8e18ff */
[----:B------:R-:W1:Y:S02]  /*2870*/  SYNCS.PHASECHK.TRANS64.TRYWAIT P0, [UR4], R2 ;  /* 0x00000002ff0075a7 */ /* 0x000e640008001104 */
[----:B-1----:R-:W-:Y:S05]  /*2880*/  @!P0 BRA `(.L_x_44) ;  /* 0x0000005c00b88947 */ /* 0x002fea0003800000 */
.L_x_148:
[----:B------:R-:W-:-:S04]  /*2890*/  UIADD3 UR4, UPT, UPT, UR5, 0x1, URZ ;  /* 0x0000000105047890 */ /* 0x000fc8000fffe0ff */
[----:B------:R-:W-:-:S04]  /*28a0*/  UISETP.NE.AND UP0, UPT, UR4, 0x8, UPT ;  /* 0x000000080400788c */ /* 0x000fc8000bf05270 */
[----:B------:R-:W-:Y:S02]  /*28b0*/  USEL UR6, URZ, 0x1, UP0 ;  /* 0x00000001ff067887 */ /* 0x000fe40008000000 */
[----:B------:R-:W-:-:S04]  /*28c0*/  USEL UR4, UR4, URZ, UP0 ;  /* 0x000000ff04047287 */ /* 0x000fc80008000000 */
[----:B------:R-:W-:Y:S01]  /*28d0*/  ULEA UR5, UR4, UR7, 0x3 ;  /* 0x0000000704057291 */ /* 0x000fe2000f8e18ff */
[----:B-1----:R-:W-:-:S04]  /*28e0*/  LOP3.LUT R2, R12, UR6, RZ, 0x3c, !PT ;  /* 0x000000060c027c12 */ /* 0x002fc8000f8e3cff */
[----:B------:R-:W-:-:S04]  /*28f0*/  SHF.L.U32 R3, R2, 0x1f, RZ ;  /* 0x0000001f02037819 */ /* 0x000fc800000006ff */
[----:B------:R-:W1:Y:S02]  /*2900*/  SYNCS.PHASECHK.TRANS64.TRYWAIT P0, [UR5], R3 ;  /* 0x00000003ff0075a7 */ /* 0x000e640008001105 */
[----:B-1----:R-:W-:Y:S05]  /*2910*/  @!P0 BRA `(.L_x_45) ;  /* 0x0000005c00ac8947 */ /* 0x002fea0003800000 */
.L_x_150:
[----:B------:R-:W-:-:S04]  /*2920*/  UIADD3 UR4, UPT, UPT, UR4, 0x1, URZ ;  /* 0x0000000104047890 */ /* 0x000fc8000fffe0ff */
[----:B------:R-:W-:-:S04]  /*2930*/  UISETP.NE.AND UP0, UPT, UR4, 0x8, UPT ;  /* 0x000000080400788c */ /* 0x000fc8000bf05270 */
[----:B------:R-:W-:Y:S02]  /*2940*/  USEL UR6, URZ, 0x1, UP0 ;  /* 0x00000001ff067887 */ /* 0x000fe40008000000 */
[----:B------:R-:W-:-:S04]  /*2950*/  USEL UR4, UR4, URZ, UP0 ;  /* 0x000000ff04047287 */ /* 0x000fc80008000000 */
[----:B------:R-:W-:Y:S01]  /*2960*/  ULEA UR5, UR4, UR7, 0x3 ;  /* 0x0000000704057291 */ /* 0x000fe2000f8e18ff */
[----:B------:R-:W-:-:S04]  /*2970*/  LOP3.LUT R2, R2, UR6, RZ, 0x3c, !PT ;  /* 0x0000000602027c12 */ /* 0x000fc8000f8e3cff */
[----:B-1----:R-:W-:-:S04]  /*2980*/  SHF.L.U32 R3, R2, 0x1f, RZ ;  /* 0x0000001f02037819 */ /* 0x002fc800000006ff */
[----:B------:R-:W1:Y:S02]  /*2990*/  SYNCS.PHASECHK.TRANS64.TRYWAIT P0, [UR5], R3 ;  /* 0x00000003ff0075a7 */ /* 0x000e640008001105 */
[----:B-1----:R-:W-:Y:S05]  /*29a0*/  @!P0 BRA `(.L_x_46) ;  /* 0x0000005c00a08947 */ /* 0x002fea0003800000 */
.L_x_152:
        /* <DEDUP_REMOVED lines=9> */
.L_x_154:
        /* <DEDUP_REMOVED lines=9> */
.L_x_156:
        /* <DEDUP_REMOVED lines=9> */
.L_x_158:
        /* <DEDUP_REMOVED lines=9> */
.L_x_160:
[----:B------:R-:W-:-:S04]  /*2bf0*/  UIADD3 UR4, UPT, UPT, UR4, 0x1, URZ ;  /* 0x0000000104047890 */ /* 0x000fc8000fffe0ff */
[----:B------:R-:W-:-:S04]  /*2c00*/  UISETP.NE.AND UP0, UPT, UR4, 0x8, UPT ;  /* 0x000000080400788c */ /* 0x000fc8000bf05270 */
[----:B------:R-:W-:Y:S02]  /*2c10*/  USEL UR5, URZ, 0x1, UP0 ;  /* 0x00000001ff057887 */ /* 0x000fe40008000000 */
[----:B------:R-:W-:-:S04]  /*2c20*/  USEL UR4, UR4, URZ, UP0 ;  /* 0x000000ff04047287 */ /* 0x000fc80008000000 */
[----:B------:R-:W-:Y:S01]  /*2c30*/  ULEA UR4, UR4, UR7, 0x3 ;  /* 0x0000000704047291 */ /* 0x000fe2000f8e18ff */
[----:B------:R-:W-:-:S04]  /*2c40*/  LOP3.LUT R2, R2, UR5, RZ, 0x3c, !PT ;  /* 0x0000000502027c12 */ /* 0x000fc8000f8e3cff */
[----:B------:R-:W-:Y:S01]  /*2c50*/  SHF.L.U32 R2, R2, 0x1f, RZ ;  /* 0x0000001f02027819 */ /* 0x000fe200000006ff */
[----:B-1----:R-:W-:-:S07]  /*2c60*/  IMAD.U32 R0, RZ, RZ, UR4 ;  /* 0x00000004ff007e24 */ /* 0x002fce000f8e00ff */
.L_x_51:
[----:B-1----:R1:W3:Y:S02]  /*2c70*/  SYNCS.PHASECHK.TRANS64.TRYWAIT P0, [R0+URZ], R2 ;  /* 0x00000002000075a7 */ /* 0x0022e400080011ff */
[----:B---3--:R-:W-:Y:S05]  /*2c80*/  @!P0 NANOSLEEP.SYNCS 0x989680 ;  /* 0x009896800000895d */ /* 0x008fea0003900000 */
[----:B------:R-:W3:Y:S02]  /*2c90*/  @!P0 SYNCS.PHASECHK.TRANS64 P0, [R0+URZ], R2 ;  /* 0x00000002000085a7 */ /* 0x000ee400080010ff */
[----:B--23--:R-:W-:Y:S05]  /*2ca0*/  @P0 EXIT ;  /* 0x000000000000094d */ /* 0x00cfea0003800000 */
[----:B------:R-:W-:Y:S05]  /*2cb0*/  BRA `(.L_x_51) ;  /* 0xfffffffc00ec7947 */ /* 0x000fea000383ffff */
.L_x_23:
[----:B------:R-:W2:Y:S02]  /*2cc0*/  S2UR UR4, SR_CgaCtaId ;  /* 0x00000000000479c3 */ /* 0x000ea40000008800 */
[----:B--2---:R-:W-:-:S04]  /*2cd0*/  UISETP.NE.AND UP0, UPT, UR4, URZ, UPT ;  /* 0x000000ff0400728c */ /* 0x004fc8000bf05270 */
[----:B------:R-:W-:-:S09]  /*2ce0*/  UISETP.NE.OR UP0, UPT, UR18, 0x1, UP0 ;  /* 0x000000011200788c */ /* 0x000fd20008705670 */
[----:B------:R-:W-:Y:S05]  /*2cf0*/  BRA.U UP0, `(.L_x_52) ;  /* 0x00000005004c7547 */ /* 0x000fea000b800000 */
[----:B------:R-:W2:Y:S01]  /*2d00*/  S2UR UR5, SR_CgaCtaId ;  /* 0x00000000000579c3 */ /* 0x000ea20000008800 */
[----:B------:R-:W-:Y:S01]  /*2d10*/  UMOV UR4, 0x400 ;  /* 0x0000040000047882 */ /* 0x000fe20000000000 */
[----:B------:R-:W-:Y:S01]  /*2d20*/  ISETP.GE.U32.AND P2, PT, R0, 0x4, PT ;  /* 0x000000040000780c */ /* 0x000fe20003f46070 */
[----:B------:R-:W-:Y:S01]  /*2d30*/  IMAD.MOV.U32 R12, RZ, RZ, 0x1 ;  /* 0x00000001ff0c7424 */ /* 0x000fe200078e00ff */
[----:B------:R-:W-:Y:S02]  /*2d40*/  CS2R R10, SRZ ;  /* 0x00000000000a7805 */ /* 0x000fe4000001ff00 */
[----:B------:R-:W-:Y:S01]  /*2d50*/  CS2R R8, SRZ ;  /* 0x0000000000087805 */ /* 0x000fe2000001ff00 */
[----:B--2---:R-:W-:-:S03]  /*2d60*/  ULEA UR6, UR5, UR4, 0x18 ;  /* 0x0000000405067291 */ /* 0x004fc6000f8ec0ff */
[----:B------:R-:W-:-:S09]  /*2d70*/  UMOV UR5, URZ ;  /* 0x000000ff00057c82 */ /* 0x000fd20008000000 */
.L_x_56:
[----:B------:R-:W-:Y:S02]  /*2d80*/  LEA R2, R8, UR6, 0x3 ;  /* 0x0000000608027c11 */ /* 0x000fe4000f8e18ff */
[----:B------:R-:W-:-:S03]  /*2d90*/  SHF.L.U32 R4, R9, 0x1f, RZ ;  /* 0x0000001f09047819 */ /* 0x000fc600000006ff */
[----:B------:R-:W-:Y:S01]  /*2da0*/  VIADD R5, R2, 0x140 ;  /* 0x0000014002057836 */ /* 0x000fe20000000000 */
[----:B------:R-:W2:Y:S02]  /*2db0*/  SYNCS.PHASECHK.TRANS64.TRYWAIT P0, [R2+URZ+0x130], R4 ;  /* 0x00013004020075a7 */ /* 0x000ea400080011ff */
[----:B--2---:R-:W-:Y:S05]  /*2dc0*/  @!P0 BRA `(.L_x_53) ;  /* 0x0000005c00108947 */ /* 0x004fea0003800000 */
.L_x_161:
[----:B------:R-:W-:Y:S01]  /*2dd0*/  ULEA UR4, UR5, UR6, 0x3 ;  /* 0x0000000605047291 */ /* 0x000fe2000f8e18ff */
[----:B--2---:R-:W-:Y:S01]  /*2de0*/  PRMT R2, RZ, 0x654, R5 ;  /* 0x00000654ff027816 */ /* 0x004fe20000000005 */
[----:B------:R-:W-:Y:S01]  /*2df0*/  @!P2 IMAD.MOV.U32 R4, RZ, RZ, 0x10 ;  /* 0x00000010ff04a424 */ /* 0x000fe200078e00ff */
[----:B------:R-:W-:Y:S01]  /*2e00*/  SHF.L.U32 R5, R12, 0x1f, RZ ;  /* 0x0000001f0c057819 */ /* 0x000fe200000006ff */
[----:B------:R-:W-:Y:S01]  /*2e10*/  UIADD3 UR7, UPT, UPT, UR4, 0xd0, URZ ;  /* 0x000000d004077890 */ /* 0x000fe2000fffe0ff */
[----:B------:R2:W-:Y:S05]  /*2e20*/  SYNCS.ARRIVE.TRANS64.RED.A1T0 RZ, [R2+URZ], RZ ;  /* 0x000000ff02ff79a7 */ /* 0x0005ea00081004ff */
[----:B------:R-:W-:Y:S01]  /*2e30*/  IMAD.U32 R6, RZ, RZ, UR7 ;  /* 0x00000007ff067e24 */ /* 0x000fe2000f8e00ff */
[----:B------:R-:W3:Y:S04]  /*2e40*/  SYNCS.PHASECHK.TRANS64.TRYWAIT P0, [UR4+0xe0], R5 ;  /* 0x0000e005ff0075a7 */ /* 0x000ee80008001104 */
[----:B------:R-:W-:Y:S01]  /*2e50*/  PRMT R6, R0, 0x654, R6 ;  /* 0x0000065400067816 */ /* 0x000fe20000000006 */
[----:B--23--:R-:W-:Y:S06]  /*2e60*/  @!P0 BRA `(.L_x_54) ;  /* 0x0000005800fc8947 */ /* 0x00cfec0003800000 */
.L_x_163:
[----:B------:R-:W-:Y:S01]  /*2e70*/  ULEA UR8, UR5, UR6, 0x4 ;  /* 0x0000000605087291 */ /* 0x000fe2000f8e20ff */
[----:B------:R-:W-:Y:S01]  /*2e80*/  SEL R3, R6, R3, !P2 ;  /* 0x0000000306037207 */ /* 0x000fe20005000000 */
[----:B------:R-:W-:Y:S01]  /*2e90*/  UIADD3 UR9, UPT, UPT, UR4, 0xd0, URZ ;  /* 0x000000d004097890 */ /* 0x000fe2000fffe0ff */
[----:B--2---:R-:W-:Y:S01]  /*2ea0*/  LEA R2, R11, UR6, 0x3 ;  /* 0x000000060b027c11 */ /* 0x004fe2000f8e18ff */
[----:B------:R-:W-:Y:S01]  /*2eb0*/  UIADD3 UR8, UPT, UPT, UR8, 0x160, URZ ;  /* 0x0000016008087890 */ /* 0x000fe2000fffe0ff */
[----:B------:R2:W-:Y:S01]  /*2ec0*/  @!P2 SYNCS.ARRIVE.TRANS64.RED RZ, [R3+URZ], R4 ;  /* 0x0000000403ffa9a7 */ /* 0x0005e200080004ff */
[----:B------:R-:W-:Y:S01]  /*2ed0*/  UIADD3 UR4, UPT, UPT, UR5, 0x1, URZ ;  /* 0x0000000105047890 */ /* 0x000fe2000fffe0ff */
[----:B------:R-:W-:-:S03]  /*2ee0*/  VIADD R8, R8, 0x1 ;  /* 0x0000000108087836 */ /* 0x000fc60000000000 */
[----:B------:R-:W-:Y:S02]  /*2ef0*/  UISETP.NE.AND UP0, UPT, UR4, 0x2, UPT ;  /* 0x000000020400788c */ /* 0x000fe4000bf05270 */
[----:B------:R-:W-:Y:S01]  /*2f00*/  ISETP.NE.AND P0, PT, R8, 0x2, PT ;  /* 0x000000020800780c */ /* 0x000fe20003f05270 */
[----:B------:R-:W-:Y:S06]  /*2f10*/  UGETNEXTWORKID.BROADCAST [UR8], [UR9] ;  /* 0x00000000080073ca */ /* 0x000fec0008000100 */
[----:B------:R-:W-:Y:S02]  /*2f20*/  USEL UR7, URZ, 0x1, UP0 ;  /* 0x00000001ff077887 */ /* 0x000fe40008000000 */
[----:B------:R-:W-:-:S04]  /*2f30*/  USEL UR5, UR4, URZ, UP0 ;  /* 0x000000ff04057287 */ /* 0x000fc80008000000 */
[----:B------:R-:W-:Y:S02]  /*2f40*/  LOP3.LUT R12, R12, UR7, RZ, 0x3c, !PT ;  /* 0x000000070c0c7c12 */ /* 0x000fe4000f8e3cff */
[----:B--2---:R-:W-:-:S04]  /*2f50*/  SHF.L.U32 R4, R10, 0x1f, RZ ;  /* 0x0000001f0a047819 */ /* 0x004fc800000006ff */
[----:B------:R-:W2:Y:S02]  /*2f60*/  SYNCS.PHASECHK.TRANS64.TRYWAIT P1, [R2+URZ+0xd0], R4 ;  /* 0x0000d004020075a7 */ /* 0x000ea400080211ff */
[----:B--2---:R-:W-:Y:S05]  /*2f70*/  @!P1 BRA `(.L_x_55) ;  /* 0x0000005800d09947 */ /* 0x004fea0003800000 */
.L_x_164:
[C---:B--2---:R-:W-:Y:S01]  /*2f80*/  LEA R4, R11.reuse, UR6, 0x4 ;  /* 0x000000060b047c11 */ /* 0x044fe2000f8e20ff */
[----:B------:R-:W-:Y:S01]  /*2f90*/  VIADD R2, R2, 0xe0 ;  /* 0x000000e002027836 */ /* 0x000fe20000000000 */
[----:B------:R-:W-:Y:S01]  /*2fa0*/  SEL R8, R8, RZ, P0 ;  /* 0x000000ff08087207 */ /* 0x000fe20000000000 */
[----:B------:R-:W-:-:S03]  /*2fb0*/  VIADD R11, R11, 0x1 ;  /* 0x000000010b0b7836 */ /* 0x000fc60000000000 */
[----:B------:R-:W2:Y:S01]  /*2fc0*/  LDS.128 R4, [R4+0x160] ;  /* 0x0001600004047984 */ /* 0x000ea20000000c00 */
[----:B------:R-:W-:Y:S02]  /*2fd0*/  PRMT R2, RZ, 0x654, R2 ;  /* 0x00000654ff027816 */ /* 0x000fe40000000002 */
[C---:B------:R-:W-:Y:S01]  /*2fe0*/  ISETP.NE.AND P1, PT, R11.reuse, 0x2, PT ;  /* 0x000000020b00780c */ /* 0x040fe20003f25270 */
[----:B------:R-:W-:Y:S01]  /*2ff0*/  @!PT LDS RZ, [RZ] ;  /* 0x00000000fffff984 */ /* 0x000fe20000000800 */
[----:B------:R-:W-:Y:S01]  /*3000*/  @!PT LDS RZ, [RZ] ;  /* 0x00000000fffff984 */ /* 0x000fe20000000800 */
[----:B------:R-:W-:Y:S01]  /*3010*/  @!PT LDS RZ, [RZ] ;  /* 0x00000000fffff984 */ /* 0x000fe20000000800 */
[----:B------:R-:W-:Y:S01]  /*3020*/  @!PT LDS RZ, [RZ] ;  /* 0x00000000fffff984 */ /* 0x000fe20000000800 */
[----:B------:R3:W-:Y:S06]  /*3030*/  MEMBAR.ALL.CTA ;  /* 0x0000000000007992 */ /* 0x0007ec0000008000 */
[----:B---3--:R-:W3:Y:S01]  /*3040*/  FENCE.VIEW.ASYNC.S ;  /* 0x00000000000073c6 */ /* 0x008ee20000000000 */
[----:B------:R-:W-:Y:S01]  /*3050*/  SEL R11, R11, RZ, P1 ;  /* 0x000000ff0b0b7207 */ /* 0x000fe20000800000 */
[----:B---3--:R3:W-:Y:S01]  /*3060*/  SYNCS.ARRIVE.TRANS64.RED.A1T0 RZ, [R2+URZ], RZ ;  /* 0x000000ff02ff79a7 */ /* 0x0087e200081004ff */
[----:B--2---:R-:W-:-:S02]  /*3070*/  LOP3.LUT P3, RZ, R6, 0x1, RZ, 0xc0, !PT ;  /* 0x0000000106ff7812 */ /* 0x004fc4000786c0ff */
[----:B------:R-:W-:-:S04]  /*3080*/  SEL R4, RZ, 0x1, P1 ;  /* 0x00000001ff047807 */ /* 0x000fc80000800000 */
[----:B------:R-:W-:Y:S02]  /*3090*/  LOP3.LUT R10, R10, R4, RZ, 0x3c, !PT ;  /* 0x000000040a0a7212 */ /* 0x000fe400078e3cff */
[----:B---3--:R-:W-:-:S04]  /*30a0*/  SEL R2, RZ, 0x1, P0 ;  /* 0x00000001ff027807 */ /* 0x008fc80000000000 */
[----:B------:R-:W-:Y:S01]  /*30b0*/  LOP3.LUT R9, R9, R2, RZ, 0x3c, !PT ;  /* 0x0000000209097212 */ /* 0x000fe200078e3cff */
[----:B------:R-:W-:Y:S06]  /*30c0*/  @P3 BRA `(.L_x_56) ;  /* 0xfffffffc002c3947 */ /* 0x000fec000383ffff */
[----:B------:R-:W-:Y:S01]  /*30d0*/  ULEA UR4, UR5, UR6, 0x3 ;  /* 0x0000000605047291 */ /* 0x000fe2000f8e18ff */
[----:B------:R-:W-:-:S08]  /*30e0*/  SHF.L.U32 R2, R12, 0x1f, RZ ;  /* 0x0000001f0c027819 */ /* 0x000fd000000006ff */
[----:B------:R-:W2:Y:S02]  /*30f0*/  SYNCS.PHASECHK.TRANS64 P0, [UR4+0xe0], R2 ;  /* 0x0000e002ff0075a7 */ /* 0x000ea40008001004 */
[----:B--2---:R-:W-:Y:S05]  /*3100*/  @P0 BRA `(.L_x_57) ;  /* 0x0000000000080947 */ /* 0x004fea0003800000 */
[----:B------:R-:W2:Y:S02]  /*3110*/  SYNCS.PHASECHK.TRANS64.TRYWAIT P0, [UR4+0xe0], R2 ;  /* 0x0000e002ff0075a7 */ /* 0x000ea40008001104 */
[----:B--2---:R-:W-:Y:S05]  /*3120*/  @!P0 BRA `(.L_x_58) ;  /* 0x0000005800788947 */ /* 0x004fea0003800000 */
.L_x_57:
[----:B------:R-:W-:-:S04]  /*3130*/  UIADD3 UR7, UPT, UPT, UR5, 0x1, URZ ;  /* 0x0000000105077890 */ /* 0x000fc8000fffe0ff */
[----:B------:R-:W-:-:S04]  /*3140*/  UISETP.NE.AND UP0, UPT, UR7, 0x2, UPT ;  /* 0x000000020700788c */ /* 0x000fc8000bf05270 */
[----:B------:R-:W-:Y:S02]  /*3150*/  USEL UR8, URZ, 0x1, UP0 ;  /* 0x00000001ff087887 */ /* 0x000fe40008000000 */
[----:B------:R-:W-:-:S04]  /*3160*/  USEL UR7, UR7, URZ, UP0 ;  /* 0x000000ff07077287 */ /* 0x000fc80008000000 */
[----:B------:R-:W-:Y:S01]  /*3170*/  ULEA UR7, UR7, UR6, 0x3 ;  /* 0x0000000607077291 */ /* 0x000fe2000f8e18ff */
[----:B--2---:R-:W-:-:S04]  /*3180*/  LOP3.LUT R2, R12, UR8, RZ, 0x3c, !PT ;  /* 0x000000080c027c12 */ /* 0x004fc8000f8e3cff */
[----:B------:R-:W-:-:S04]  /*3190*/  SHF.L.U32 R0, R2, 0x1f, RZ ;  /* 0x0000001f02007819 */ /* 0x000fc800000006ff */
[----:B------:R-:W2:Y:S02]  /*31a0*/  SYNCS.PHASECHK.TRANS64 P0, [UR7+0xe0], R0 ;  /* 0x0000e000ff0075a7 */ /* 0x000ea40008001007 */
[----:B-12---:R-:W-:Y:S05]  /*31b0*/  @P0 EXIT ;  /* 0x000000000000094d */ /* 0x006fea0003800000 */
[----:B------:R-:W-:Y:S02]  /*31c0*/  SHF.L.U32 R2, R2, 0x1f, RZ ;  /* 0x0000001f02027819 */ /* 0x000fe400000006ff */
[----:B------:R-:W-:-:S07]  /*31d0*/  MOV R0, UR7 ;  /* 0x0000000700007c02 */ /* 0x000fce0008000f00 */
.L_x_59:
[----:B-1----:R1:W2:Y:S02]  /*31e0*/  SYNCS.PHASECHK.TRANS64.TRYWAIT P0, [R0+URZ+0xe0], R2 ;  /* 0x0000e002000075a7 */ /* 0x0022a400080011ff */
[----:B--2---:R-:W-:Y:S05]  /*31f0*/  @!P0 NANOSLEEP.SYNCS 0x989680 ;  /* 0x009896800000895d */ /* 0x004fea0003900000 */
[----:B------:R-:W2:Y:S02]  /*3200*/  @!P0 SYNCS.PHASECHK.TRANS64 P0, [R0+URZ+0xe0], R2 ;  /* 0x0000e002000085a7 */ /* 0x000ea400080010ff */
[----:B--2---:R-:W-:Y:S05]  /*3210*/  @P0 EXIT ;  /* 0x000000000000094d */ /* 0x004fea0003800000 */
[----:B------:R-:W-:Y:S05]  /*3220*/  BRA `(.L_x_59) ;  /* 0xfffffffc00ec7947 */ /* 0x000fea000383ffff */
.L_x_52:
[----:B------:R-:W-:Y:S05]  /*3230*/  BRA.U UP5, `(.L_x_60) ;  /* 0x0000000d05d87547 */ /* 0x000fea000b800000 */
[----:B------:R-:W2:Y:S01]  /*3240*/  S2UR UR7, SR_CgaCtaId ;  /* 0x00000000000779c3 */ /* 0x000ea20000008800 */
[----:B------:R-:W-:Y:S01]  /*3250*/  UMOV UR4, 0x40 ;  /* 0x0000004000047882 */ /* 0x000fe20000000000 */
[----:B------:R-:W-:Y:S01]  /*3260*/  NOP ;  /* 0x0000000000007918 */ /* 0x000fe20000000000 */
[----:B------:R-:W-:Y:S01]  /*3270*/  UMOV UR6, 0x400 ;  /* 0x0000040000067882 */ /* 0x000fe20000000000 */
[----:B--2---:R-:W-:Y:S02]  /*3280*/  ULEA UR5, UR7, UR4, 0x18 ;  /* 0x0000000407057291 */ /* 0x004fe4000f8ec0ff */
[----:B------:R-:W-:-:S07]  /*3290*/  ULEA UR6, UR7, UR6, 0x18 ;  /* 0x0000000607067291 */ /* 0x000fce000f8ec0ff */
[----:B------:R-:W2:Y:S02]  /*32a0*/  LDS.U8 R0, [UR5+0x1c] ;  /* 0x00001c05ff007984 */ /* 0x000ea40008000000 */
[----:B--2---:R-:W-:-:S13]  /*32b0*/  ISETP.NE.AND P0, PT, R0, RZ, PT ;  /* 0x000000ff0000720c */ /* 0x004fda0003f05270 */
[----:B------:R-:W-:Y:S05]  /*32c0*/  @P0 BRA `(.L_x_61) ;  /* 0x0000000000580947 */ /* 0x000fea0003800000 */
[----:B------:R-:W-:-:S13]  /*32d0*/  ELECT P0, URZ, PT ;  /* 0x0000000000ff782f */ /* 0x000fda0003800000 */
[----:B------:R-:W-:Y:S05]  /*32e0*/  @!P0 BRA `(.L_x_62) ;  /* 0x0000000000608947 */ /* 0x000fea0003800000 */
[----:B------:R-:W-:Y:S01]  /*32f0*/  UMOV UR4, 0x10 ;  /* 0x0000001000047882 */ /* 0x000fe20000000000 */
[----:B------:R-:W-:Y:S01]  /*3300*/  HFMA2 R0, -RZ, RZ, 0, 5.9604644775390625e-08 ;  /* 0x00000001ff007431 */ /* 0x000fe200000001ff */
[----:B------:R-:W-:-:S03]  /*3310*/  MOV R3, 0xffff ;  /* 0x0000ffff00037802 */ /* 0x000fc60000000f00 */
[----:B------:R-:W-:Y:S04]  /*3320*/  DEPBAR.LE SB2, 0x36 ;  /* 0x0000ad800000791a */ /* 0x000fe80000000000 */
[----:B------:R-:W2:Y:S02]  /*3330*/  UTCATOMSWS.FIND_AND_SET.ALIGN UP0, UR4, UR4 ;  /* 0x00000004000475e3 */ /* 0x000ea40008000800 */
[----:B--2---:R-:W-:Y:S01]  /*3340*/  MOV R4, UR4 ;  /* 0x0000000400047c02 */ /* 0x004fe20008000f00 */
[----:B------:R-:W-:Y:S06]  /*3350*/  BRA.U UP0, `(.L_x_63) ;  /* 0x0000000100187547 */ /* 0x000fec000b800000 */
.L_x_64:
[----:B------:R-:W-:Y:S05]  /*3360*/  NANOSLEEP 0x64 ;  /* 0x000000640000795d */ /* 0x000fea0003800000 */
[----:B------:R-:W-:-:S05]  /*3370*/  UMOV UR4, 0x10 ;  /* 0x0000001000047882 */ /* 0x000fca0000000000 */
[----:B------:R-:W-:Y:S04]  /*3380*/  DEPBAR.LE SB2, 0x36 ;  /* 0x0000ad800000791a */ /* 0x000fe80000000000 */
[----:B------:R-:W2:Y:S02]  /*3390*/  UTCATOMSWS.FIND_AND_SET.ALIGN UP0, UR4, UR4 ;  /* 0x00000004000475e3 */ /* 0x000ea40008000800 */
[----:B--2---:R-:W-:Y:S01]  /*33a0*/  MOV R4, UR4 ;  /* 0x0000000400047c02 */ /* 0x004fe20008000f00 */
[----:B------:R-:W-:Y:S05]  /*33b0*/  BRA.U !UP0, `(.L_x_64) ;  /* 0xfffffffd08e87547 */ /* 0x000fea000b83ffff */
.L_x_63:
[-C--:B------:R-:W-:Y:S02]  /*33c0*/  SHF.L.U32 R3, R3, R4.reuse, RZ ;  /* 0x0000000403037219 */ /* 0x080fe400000006ff */
[----:B------:R-:W-:Y:S01]  /*33d0*/  SHF.L.U32 R0, R0, R4, RZ ;  /* 0x0000000400007219 */ /* 0x000fe200000006ff */
[----:B------:R-:W-:Y:S02]  /*33e0*/  IMAD.SHL.U32 R4, R4, 0x20, RZ ;  /* 0x0000002004047824 */ /* 0x000fe400078e00ff */
[----:B------:R2:W-:Y:S04]  /*33f0*/  ATOMS.OR RZ, [UR5+0x14], R3 ;  /* 0x00001403ffff798c */ /* 0x0005e8000b000005 */
[----:B------:R2:W-:Y:S04]  /*3400*/  ATOMS.OR RZ, [UR5+0x18], R0 ;  /* 0x00001800ffff798c */ /* 0x0005e8000b000005 */
[----:B------:R2:W-:Y:S01]  /*3410*/  STS [UR6+0x180], R4 ;  /* 0x00018004ff007988 */ /* 0x0005e20008000806 */
[----:B------:R-:W-:Y:S05]  /*3420*/  BRA `(.L_x_62) ;  /* 0x0000000000107947 */ /* 0x000fea0003800000 */
.L_x_61:
[----:B------:R-:W-:Y:S02]  /*3430*/  MOV R0, 0xffffffff ;  /* 0xffffffff00007802 */ /* 0x000fe40000000f00 */
[----:B------:R-:W-:-:S03]  /*3440*/  MOV R4, 0x3470 ;  /* 0x0000347000047802 */ /* 0x000fc60000000f00 */
[----:B------:R2:W-:Y:S04]  /*3450*/  STS [UR6+0x180], R0 ;  /* 0x00018000ff007988 */ /* 0x0005e80008000806 */
[----:B-12--5:R-:W-:Y:S05]  /*3460*/  CALL.REL.NOINC `($__internal_1_$__cuda_sm10x_tcgen05_guardrail_trap_phase_invalid_during_alloc) ;  /* 0x0000005c00c07944 */ /* 0x026fea0003c00000 */
.L_x_62:
[----:B------:R-:W-:Y:S05]  /*3470*/  WARPSYNC.ALL ;  /* 0x0000000000007948 */ /* 0x000fea0003800000 */
[----:B------:R-:W3:Y:S01]  /*3480*/  S2UR UR4, SR_CgaCtaId ;  /* 0x00000000000479c3 */ /* 0x000ee20000008800 */
[----:B------:R-:W-:Y:S01]  /*3490*/  UMOV UR26, 0x400 ;  /* 0x00000400001a7882 */ /* 0x000fe20000000000 */
[----:B------:R-:W-:-:S06]  /*34a0*/  NOP ;  /* 0x0000000000007918 */ /* 0x000fcc0000000000 */
[----:B------:R-:W-:Y:S06]  /*34b0*/  BAR.ARV 0x6, 0xa0 ;  /* 0x0182800000007b1d */ /* 0x000fec0000002000 */
[----:B------:R-:W4:Y:S01]  /*34c0*/  LDCU UR5, c[0x0][0x38c] ;  /* 0x00007180ff0577ac */ /* 0x000f220008000800 */
[----:B------:R-:W-:Y:S01]  /*34d0*/  LOP3.LUT R2, R2, 0xffff, RZ, 0xc0, !PT ;  /* 0x0000ffff02027812 */ /* 0x000fe200078ec0ff */
[----:B------:R-:W-:Y:S01]  /*34e0*/  IMAD.MOV.U32 R11, RZ, RZ, 0x1 ;  /* 0x00000001ff0b7424 */ /* 0x000fe200078e00ff */
[----:B------:R-:W-:Y:S01]  /*34f0*/  CS2R R8, SRZ ;  /* 0x0000000000087805 */ /* 0x000fe2000001ff00 */
[----:B------:R-:W1:Y:S01]  /*3500*/  LDCU UR7, c[0x0][0x38c] ;  /* 0x00007180ff0777ac */ /* 0x000e620008000800 */
[----:B------:R-:W-:Y:S01]  /*3510*/  R2UR UR27, R2 ;  /* 0x00000000021b72ca */ /* 0x000fe200000e0000 */
[----:B------:R-:W-:Y:S01]  /*3520*/  IMAD.MOV.U32 R10, RZ, RZ, RZ ;  /* 0x000000ffff0a7224 */ /* 0x000fe200078e00ff */
[----:B------:R-:W-:Y:S01]  /*3530*/  UMOV UR30, URZ ;  /* 0x000000ff001e7c82 */ /* 0x000fe20008000000 */
[----:B------:R-:W-:Y:S01]  /*3540*/  UMOV UR24, URZ ;  /* 0x000000ff00187c82 */ /* 0x000fe20008000000 */
[----:B---3--:R-:W-:Y:S01]  /*3550*/  ULEA UR26, UR4, UR26, 0x18 ;  /* 0x0000001a041a7291 */ /* 0x008fe2000f8ec0ff */
[----:B------:R-:W-:Y:S01]  /*3560*/  UMOV UR38, 0x0 ;  /* 0x0000000000267882 */ /* 0x000fe20000000000 */
[----:B------:R-:W-:-:S02]  /*3570*/  UMOV UR39, 0x4200910 ;  /* 0x0420091000277882 */ /* 0x000fc40000000000 */
[----:B------:R-:W-:Y:S02]  /*3580*/  UIADD3 UR4, UPT, UPT, UR26, 0x8800, URZ ;  /* 0x000088001a047890 */ /* 0x000fe4000fffe0ff */
[----:B------:R-:W-:Y:S02]  /*3590*/  UIADD3 UR6, UPT, UPT, UR26, 0x18800, URZ ;  /* 0x000188001a067890 */ /* 0x000fe4000fffe0ff */
[----:B----4-:R-:W-:Y:S01]  /*35a0*/  UIADD3 UR5, UPT, UPT, UR5, 0x1f, URZ ;  /* 0x0000001f05057890 */ /* 0x010fe2000fffe0ff */
[----:B--2---:R-:W2:Y:S01]  /*35b0*/  LDS R0, [UR26+0x180] ;  /* 0x0001801aff007984 */ /* 0x004ea20008000800 */
[----:B-1----:R-:W-:Y:S01]  /*35c0*/  UMOV UR36, 0x0 ;  /* 0x0000000000247882 */ /* 0x002fe20000000000 */
[----:B------:R-:W-:Y:S01]  /*35d0*/  UMOV UR37, 0x4200910 ;  /* 0x0420091000257882 */ /* 0x000fe20000000000 */
[----:B------:R-:W-:Y:S02]  /*35e0*/  USHF.R.S32.HI UR40, URZ, 0x1f, UR5 ;  /* 0x0000001fff287899 */ /* 0x000fe40008011405 */
[----:B------:R-:W-:-:S02]  /*35f0*/  UISETP.GE.AND UP4, UPT, UR7, 0x1, UPT ;  /* 0x000000010700788c */ /* 0x000fc4000bf86270 */
[----:B------:R-:W-:Y:S02]  /*3600*/  ULEA.HI UR40, UR40, UR5, URZ, 0x5 ;  /* 0x0000000528287291 */ /* 0x000fe4000f8f28ff */
[----:B------:R-:W-:Y:S02]  /*3610*/  USHF.R.U32.HI UR5, URZ, 0x4, UR4 ;  /* 0x00000004ff057899 */ /* 0x000fe40008011604 */
[----:B------:R-:W-:Y:S02]  /*3620*/  USHF.R.S32.HI UR40, URZ, 0x5, UR40 ;  /* 0x00000005ff287899 */ /* 0x000fe40008011428 */
[----:B------:R-:W-:Y:S02]  /*3630*/  USHF.R.U32.HI UR4, URZ, 0x4, UR6 ;  /* 0x00000004ff047899 */ /* 0x000fe40008011606 */
[----:B------:R-:W-:Y:S02]  /*3640*/  UISETP.LT.AND UP0, UPT, UR40, 0x1, UPT ;  /* 0x000000012800788c */ /* 0x000fe4000bf01270 */
[----:B------:R-:W-:-:S02]  /*3650*/  ULOP3.LUT UR5, UR5, 0x3fff, URZ, 0xc0, !UPT ;  /* 0x00003fff05057892 */ /* 0x000fc4000f8ec0ff */
[----:B------:R-:W-:Y:S02]  /*3660*/  ULOP3.LUT UR4, UR4, 0x3fff, URZ, 0xc0, !UPT ;  /* 0x00003fff04047892 */ /* 0x000fe4000f8ec0ff */
[----:B------:R-:W-:Y:S02]  /*3670*/  USEL UR41, UR40, 0x1, !UP0 ;  /* 0x0000000128297887 */ /* 0x000fe4000c000000 */
[----:B------:R-:W-:Y:S02]  /*3680*/  ULOP3.LUT UR28, UR5, 0x10000, URZ, 0xfc, !UPT ;  /* 0x00010000051c7892 */ /* 0x000fe4000f8efcff */
[----:B------:R-:W-:Y:S02]  /*3690*/  ULOP3.LUT UR29, UR4, 0x10000, URZ, 0xfc, !UPT ;  /* 0x00010000041d7892 */ /* 0x000fe4000f8efcff */
[----:B------:R-:W-:Y:S01]  /*36a0*/  UIADD3 UR41, UPT, UPT, -UR41, URZ, URZ ;  /* 0x000000ff29297290 */ /* 0x000fe2000fffe1ff */
[----:B------:R-:W-:Y:S01]  /*36b0*/  UMOV UR34, 0x0 ;  /* 0x0000000000227882 */ /* 0x000fe20000000000 */
[----:B------:R-:W-:Y:S01]  /*36c0*/  UMOV UR35, 0x4200910 ;  /* 0x0420091000237882 */ /* 0x000fe20000000000 */
[----:B------:R-:W-:Y:S01]  /*36d0*/  UMOV UR32, 0x0 ;  /* 0x0000000000207882 */ /* 0x000fe20000000000 */
[----:B------:R-:W-:Y:S01]  /*36e0*/  UMOV UR33, 0x4200910 ;  /* 0x0420091000217882 */ /* 0x000fe20000000000 */
[----:B--2---:R-:W-:-:S15]  /*36f0*/  R2UR UR42, R0 ;  /* 0x00000000002a72ca */ /* 0x004fde00000e0000 */
.L_x_71:
[----:B------:R-:W-:Y:S02]  /*3700*/  LEA R0, R10, UR26, 0x3 ;  /* 0x0000001a0a007c11 */ /* 0x000fe4000f8e18ff */
[----:B------:R-:W-:Y:S02]  /*3710*/  SHF.L.U32 R2, R9, 0x1f, RZ ;  /* 0x0000001f09027819 */ /* 0x000fe400000006ff */
[----:B------:R-:W-:Y:S01]  /*3720*/  PLOP3.LUT P0, PT, PT, PT, UP4, 0x80, 0x8 ;  /* 0x000000000008781c */ /* 0x000fe20003f0f048 */
[----:B------:R-:W-:Y:S01]  /*3730*/  VIADD R3, R0, 0xe0 ;  /* 0x000000e000037836 */ /* 0x000fe20000000000 */
[----:B-1----:R-:W1:Y:S02]  /*3740*/  SYNCS.PHASECHK.TRANS64.TRYWAIT P1, [R0+URZ+0xd0], R2 ;  /* 0x0000d002000075a7 */ /* 0x002e6400080211ff */
[----:B-1-3--:R-:W-:Y:S09]  /*3750*/  @!P1 BRA `(.L_x_65) ;  /* 0x0000005400049947 */ /* 0x00aff20003800000 */
.L_x_166:
[----:B------:R-:W-:Y:S01]  /*3760*/  LEA R4, R10, UR26, 0x4 ;  /* 0x0000001a0a047c11 */ /* 0x000fe2000f8e20ff */
[----:B------:R-:W-:Y:S01]  /*3770*/  @UP4 ULEA UR4, UR24, UR26, 0x3 ;  /* 0x0000001a18044291 */ /* 0x000fe2000f8e18ff */
[----:B------:R-:W-:Y:S01]  /*3780*/  PLOP3.LUT P2, PT, PT, PT, PT, 0x80, 0x8 ;  /* 0x000000000008781c */ /* 0x000fe20003f4f070 */
[----:B------:R-:W-:Y:S01]  /*3790*/  ULEA UR31, UR30, UR26, 0x3 ;  /* 0x0000001a1e1f7291 */ /* 0x000fe2000f8e18ff */
[----:B------:R-:W-:Y:S02]  /*37a0*/  PRMT R3, RZ, 0x654, R3 ;  /* 0x00000654ff037816 */ /* 0x000fe40000000003 */
[----:B------:R-:W2:Y:S01]  /*37b0*/  LDS.128 R4, [R4+0x160] ;  /* 0x0001600004047984 */ /* 0x000ea20000000c00 */
[----:B-1----:R-:W-:Y:S02]  /*37c0*/  @P0 SHF.L.U32 R2, R8, 0x1f, RZ ;  /* 0x0000001f08020819 */ /* 0x002fe400000006ff */
[----:B------:R-:W-:Y:S01]  /*37d0*/  SHF.L.U32 R0, R11, 0x1f, RZ ;  /* 0x0000001f0b007819 */ /* 0x000fe200000006ff */
[----:B------:R-:W-:Y:S01]  /*37e0*/  @!PT LDS RZ, [RZ] ;  /* 0x00000000fffff984 */ /* 0x000fe20000000800 */
[----:B------:R-:W-:Y:S01]  /*37f0*/  @!PT LDS RZ, [RZ] ;  /* 0x00000000fffff984 */ /* 0x000fe20000000800 */
[----:B------:R-:W-:Y:S01]  /*3800*/  @!PT LDS RZ, [RZ] ;  /* 0x00000000fffff984 */ /* 0x000fe20000000800 */
[----:B------:R-:W-:Y:S01]  /*3810*/  @!PT LDS RZ, [RZ] ;  /* 0x00000000fffff984 */ /* 0x000fe20000000800 */
[----:B------:R1:W-:Y:S06]  /*3820*/  MEMBAR.ALL.CTA ;  /* 0x0000000000007992 */ /* 0x0003ec0000008000 */
[----:B-1----:R-:W1:Y:S02]  /*3830*/  FENCE.VIEW.ASYNC.S ;  /* 0x00000000000073c6 */ /* 0x002e640000000000 */
[----:B-1----:R1:W-:Y:S01]  /*3840*/  SYNCS.ARRIVE.TRANS64.RED.A1T0 RZ, [R3+URZ], RZ ;  /* 0x000000ff03ff79a7 */ /* 0x0023e200081004ff */
[----:B------:R1:W3:Y:S01]  /*3850*/  @P0 SYNCS.PHASECHK.TRANS64.TRYWAIT P2, [UR4], R2 ;  /* 0x00000002ff0005a7 */ /* 0x0002e20008041104 */
[----:B------:R-:W-:Y:S01]  /*3860*/  ULEA.HI UR4, UR30, UR30, URZ, 0x1 ;  /* 0x0000001e1e047291 */ /* 0x000fe2000f8f08ff */
[----:B--2---:R-:W-:-:S03]  /*3870*/  LOP3.LUT P1, RZ, R6, 0x1, RZ, 0xc0, !PT ;  /* 0x0000000106ff7812 */ /* 0x004fc6000782c0ff */
[----:B------:R-:W-:Y:S02]  /*3880*/  USHF.L.U32 UR11, UR4, 0x6, URZ ;  /* 0x00000006040b7899 */ /* 0x000fe400080006ff */
[----:B------:R-:W-:Y:S02]  /*3890*/  ULOP3.LUT UR4, UR4, 0xffe, URZ, 0xc0, !UPT ;  /* 0x00000ffe04047892 */ /* 0x000fe4000f8ec0ff */
[----:B------:R-:W-:Y:S02]  /*38a0*/  ULOP3.LUT UR11, UR11, 0xffffff80, URZ, 0xc0, !UPT ;  /* 0xffffff800b0b7892 */ /* 0x000fe4000f8ec0ff */
[----:B------:R-:W-:Y:S02]  /*38b0*/  UIADD3 UR4, UPT, UPT, -UR4, UR30, URZ ;  /* 0x0000001e04047290 */ /* 0x000fe4000fffe1ff */
[----:B------:R-:W-:Y:S01]  /*38c0*/  UIADD3 UR11, UPT, UPT, UR42, UR11, URZ ;  /* 0x0000000b2a0b7290 */ /* 0x000fe2000fffe0ff */
[----:B------:R-:W2:Y:S03]  /*38d0*/  SYNCS.PHASECHK.TRANS64.TRYWAIT P0, [UR31+0x110], R0 ;  /* 0x00011000ff0075a7 */ /* 0x000ea6000800111f */
[----:B------:R-:W-:Y:S01]  /*38e0*/  ULEA UR11, UR4, UR11, 0x14 ;  /* 0x0000000b040b7291 */ /* 0x000fe2000f8ea0ff */
[----:B-123--:R-:W-:Y:S11]  /*38f0*/  @!P0 BRA `(.L_x_66) ;  /* 0x0000005000b08947 */ /* 0x00eff60003800000 */
.L_x_168:
[----:B------:R-:W-:Y:S01]  /*3900*/  IADD3 R10, PT, PT, R10, 0x1, RZ ;  /* 0x000000010a0a7810 */ /* 0x000fe20007ffe0ff */
[----:B------:R-:W-:Y:S06]  /*3910*/  BRA.U !UP4, `(.L_x_67) ;  /* 0x000000010cc07547 */ /* 0x000fec000b800000 */
[----:B------:R-:W-:Y:S01]  /*3920*/  UPLOP3.LUT UP2, UPT, UPT, UPT, UPT, 0x40, 0x4 ;  /* 0x000000000004789c */ /* 0x000fe20003f4e870 */
[----:B------:R-:W-:Y:S01]  /*3930*/  UMOV UR23, UR41 ;  /* 0x0000002900177c82 */ /* 0x000fe20008000000 */
[----:B------:R-:W-:Y:S01]  /*3940*/  UMOV UR22, UR40 ;  /* 0x0000002800167c82 */ /* 0x000fe20008000000 */
[----:B------:R-:W-:-:S08]  /*3950*/  UMOV UR10, UR24 ;  /* 0x00000018000a7c82 */ /* 0x000fd00008000000 */
.L_x_70:
[----:B------:R-:W-:Y:S02]  /*3960*/  UIADD3 UR23, UPT, UPT, UR23, 0x1, URZ ;  /* 0x0000000117177890 */ /* 0x000fe4000fffe0ff */
[----:B--2---:R-:W-:Y:S02]  /*3970*/  ULEA UR5, UR10, UR26, 0x3 ;  /* 0x0000001a0a057291 */ /* 0x004fe4000f8e18ff */
[----:B------:R-:W-:Y:S01]  /*3980*/  UISETP.NE.AND UP3, UPT, UR23, URZ, UPT ;  /* 0x000000ff1700728c */ /* 0x000fe2000bf65270 */
[----:B---3--:R-:W-:Y:S10]  /*3990*/  @P2 BRA `(.L_x_68) ;  /* 0x00000000000c2947 */ /* 0x008ff40003800000 */
[----:B-1----:R-:W-:Y:S04]  /*39a0*/  SHF.L.U32 R2, R8, 0x1f, RZ ;  /* 0x0000001f08027819 */ /* 0x002fe800000006ff */
[----:B------:R-:W1:Y:S02]  /*39b0*/  SYNCS.PHASECHK.TRANS64.TRYWAIT P0, [UR5], R2 ;  /* 0x00000002ff0075a7 */ /* 0x000e640008001105 */
[----:B-1----:R-:W-:Y:S05]  /*39c0*/  @!P0 BRA `(.L_x_69) ;  /* 0x0000005000948947 */ /* 0x002fea0003800000 */
.L_x_68:
[----:B------:R-:W-:Y:S01]  /*39d0*/  UISETP.NE.AND UP0, UPT, UR22, 0x1, UPT ;  /* 0x000000011600788c */ /* 0x000fe2000bf05270 */
[----:B------:R-:W-:Y:S01]  /*39e0*/  PLOP3.LUT P2, PT, PT, PT, PT, 0x80, 0x8 ;  /* 0x000000000008781c */ /* 0x000fe20003f4f070 */
[----:B------:R-:W-:Y:S02]  /*39f0*/  UIADD3 UR4, UPT, UPT, UR10, 0x1, URZ ;  /* 0x000000010a047890 */ /* 0x000fe4000fffe0ff */
[----:B------:R-:W-:Y:S02]  /*3a00*/  UIADD3 UR25, UPT, UPT, UR5, 0x40, URZ ;  /* 0x0000004005197890 */ /* 0x000fe4000fffe0ff */
[----:B------:R-:W-:Y:S01]  /*3a10*/  UISETP.NE.AND UP1, UPT, UR4, 0x8, UPT ;  /* 0x000000080400788c */ /* 0x000fe2000bf25270 */
[----:B------:R-:W-:Y:S01]  /*3a20*/  PLOP3.LUT P0, PT, PT, PT, UP0, 0x80, 0x8 ;  /* 0x000000000008781c */ /* 0x000fe20003f0f008 */
[----:B------:R-:W-:Y:S02]  /*3a30*/  UIADD3 UR22, UPT, UPT, UR22, -0x1, URZ ;  /* 0xffffffff16167890 */ /* 0x000fe4000fffe0ff */
[----:B------:R-:W-:Y:S02]  /*3a40*/  USEL UR6, URZ, 0x1, UP1 ;  /* 0x00000001ff067887 */ /* 0x000fe40008800000 */
[----:B------:R-:W-:Y:S01]  /*3a50*/  USEL UR24, UR4, URZ, UP1 ;  /* 0x000000ff04187287 */ /* 0x000fe20008800000 */
[----:B------:R-:W-:Y:S01]  /*3a60*/  UMOV UR7, 0x40004040 ;  /* 0x4000404000077882 */ /* 0x000fe20000000000 */
[----:B------:R-:W-:Y:S02]  /*3a70*/  UMOV UR5, 0x40004040 ;  /* 0x4000404000057882 */ /* 0x000fe40000000000 */
[----:B------:R-:W-:Y:S01]  /*3a80*/  @UP0 ULEA UR4, UR24, UR26, 0x3 ;  /* 0x0000001a18040291 */ /* 0x000fe2000f8e18ff */
[----:B------:R-:W-:Y:S01]  /*3a90*/  LOP3.LUT R8, R8, UR6, RZ, 0x3c, !PT ;  /* 0x0000000608087c12 */ /* 0x000fe2000f8e3cff */
[----:B------:R-:W-:Y:S01]  /*3aa0*/  ULEA UR6, UR10, UR29, 0xa ;  /* 0x0000001d0a067291 */ /* 0x000fe2000f8e50ff */
[----:B------:R-:W-:Y:S02]  /*3ab0*/  UMOV UR21, 0x40004040 ;  /* 0x4000404000157882 */ /* 0x000fe40000000000 */
[----:B-1----:R-:W-:Y:S01]  /*3ac0*/  @P0 SHF.L.U32 R0, R8, 0x1f, RZ ;  /* 0x0000001f08000819 */ /* 0x002fe200000006ff */
[----:B------:R-:W-:Y:S02]  /*3ad0*/  UIADD3 UR20, UPT, UPT, UR6, 0x2, URZ ;  /* 0x0000000206147890 */ /* 0x000fe4000fffe0ff */
[----:B------:R-:W-:Y:S01]  /*3ae0*/  UIADD3 UR16, UPT, UPT, UR6, 0x4, URZ ;  /* 0x0000000406107890 */ /* 0x000fe2000fffe0ff */
[----:B------:R2:W3:Y:S01]  /*3af0*/  @P0 SYNCS.PHASECHK.TRANS64.TRYWAIT P2, [UR4], R0 ;  /* 0x00000000ff0005a7 */ /* 0x0004e20008041104 */
[----:B------:R-:W-:Y:S02]  /*3b00*/  ULEA UR4, UR10, UR28, 0x9 ;  /* 0x0000001c0a047291 */ /* 0x000fe4000f8e48ff */
[----:B------:R-:W-:Y:S02]  /*3b10*/  UIADD3 UR12, UPT, UPT, UR6, 0x6, URZ ;  /* 0x00000006060c7890 */ /* 0x000fe4000fffe0ff */
[----:B------:R-:W-:Y:S02]  /*3b20*/  UIADD3 UR18, UPT, UPT, UR4, 0x2, URZ ;  /* 0x0000000204127890 */ /* 0x000fe4000fffe0ff */
[----:B------:R-:W-:Y:S02]  /*3b30*/  UIADD3 UR14, UPT, UPT, UR4, 0x4, URZ ;  /* 0x00000004040e7890 */ /* 0x000fe4000fffe0ff */
[----:B------:R-:W-:Y:S01]  /*3b40*/  UIADD3 UR8, UPT, UPT, UR4, 0x6, URZ ;  /* 0x0000000604087890 */ /* 0x000fe2000fffe0ff */
[----:B------:R2:W-:Y:S01]  /*3b50*/  UTCHMMA gdesc[UR4], gdesc[UR6], tmem[UR11], tmem[UR38], idesc[UR39], UP2 ;  /* 0x00ff2606040075ea */ /* 0x0005e2000900000b */
[----:B------:R-:W-:Y:S01]  /*3b60*/  UPLOP3.LUT UP2, UPT, UPT, UPT, UPT, 0x80, 0x8 ;  /* 0x000000000008789c */ /* 0x000fe20003f4f070 */
[----:B------:R-:W-:Y:S01]  /*3b70*/  UMOV UR19, 0x40004040 ;  /* 0x4000404000137882 */ /* 0x000fe20000000000 */
[----:B------:R-:W-:Y:S01]  /*3b80*/  UMOV UR17, 0x40004040 ;  /* 0x4000404000117882 */ /* 0x000fe20000000000 */
[----:B------:R2:W-:Y:S01]  /*3b90*/  UTCHMMA gdesc[UR18], gdesc[UR20], tmem[UR11], tmem[UR36], idesc[UR37], UPT ;  /* 0x00ff2414120075ea */ /* 0x0005e2000b80000b */
[----:B------:R-:W-:Y:S01]  /*3ba0*/  UMOV UR15, 0x40004040 ;  /* 0x40004040000f7882 */ /* 0x000fe20000000000 */
[----:B------:R-:W-:Y:S01]  /*3bb0*/  UMOV UR13, 0x40004040 ;  /* 0x40004040000d7882 */ /* 0x000fe20000000000 */
[----:B------:R-:W-:Y:S01]  /*3bc0*/  UMOV UR9, 0x40004040 ;  /* 0x4000404000097882 */ /* 0x000fe20000000000 */
[----:B------:R2:W-:Y:S01]  /*3bd0*/  UTCHMMA gdesc[UR14], gdesc[UR16], tmem[UR11], tmem[UR34], idesc[UR35], UPT ;  /* 0x00ff22100e0075ea */ /* 0x0005e2000b80000b */
[----:B------:R2:W-:Y:S01]  /*3be0*/  UTCHMMA gdesc[UR8], gdesc[UR12], tmem[UR11], tmem[UR32], idesc[UR33], UPT ;  /* 0x00ff200c080075ea */ /* 0x0005e2000b80000b */
[----:B------:R2:W-:Y:S01]  /*3bf0*/  UTCBAR.MULTICAST [UR25], URZ, UR27 ;  /* 0x000000ff190073e9 */ /* 0x0005e2000800081b */
[----:B------:R-:W-:Y:S01]  /*3c00*/  UMOV UR10, UR24 ;  /* 0x00000018000a7c82 */ /* 0x000fe20008000000 */
[----:B------:R-:W-:Y:S05]  /*3c10*/  BRA.U UP3, `(.L_x_70) ;  /* 0xfffffffd03507547 */ /* 0x000fea000b83ffff */
.L_x_67:
[----:B--2---:R-:W-:Y:S01]  /*3c20*/  UIADD3 UR4, UPT, UPT, UR30, 0x1, URZ ;  /* 0x000000011e047890 */ /* 0x004fe2000fffe0ff */
[C---:B------:R-:W-:Y:S01]  /*3c30*/  ISETP.NE.AND P0, PT, R10.reuse, 0x2, PT ;  /* 0x000000020a00780c */ /* 0x040fe20003f05270 */
[----:B------:R-:W-:Y:S02]  /*3c40*/  UIADD3 UR5, UPT, UPT, UR31, 0xf0, URZ ;  /* 0x000000f01f057890 */ /* 0x000fe4000fffe0ff */
[----:B------:R-:W-:Y:S01]  /*3c50*/  UISETP.NE.AND UP0, UPT, UR4, 0x4, UPT ;  /* 0x000000040400788c */ /* 0x000fe2000bf05270 */
[----:B-1----:R-:W-:Y:S02]  /*3c60*/  SEL R0, RZ, 0x1, P0 ;  /* 0x00000001ff007807 */ /* 0x002fe40000000000 */
[----:B------:R-:W-:Y:S01]  /*3c70*/  SEL R10, R10, RZ, P0 ;  /* 0x000000ff0a0a7207 */ /* 0x000fe20000000000 */
[----:B------:R-:W-:Y:S01]  /*3c80*/  USEL UR6, URZ, 0x1, UP0 ;  /* 0x00000001ff067887 */ /* 0x000fe20008000000 */
[----:B------:R-:W-:Y:S01]  /*3c90*/  LOP3.LUT R9, R9, R0, RZ, 0x3c, !PT ;  /* 0x0000000009097212 */ /* 0x000fe200078e3cff */
[----:B------:R-:W-:Y:S01]  /*3ca0*/  USEL UR30, UR4, URZ, UP0 ;  /* 0x000000ff041e7287 */ /* 0x000fe20008000000 */
[----:B------:R1:W-:Y:S03]  /*3cb0*/  UTCBAR [UR5], URZ ;  /* 0x000000ff050073e9 */ /* 0x0003e600080000ff */
[----:B------:R-:W-:Y:S01]  /*3cc0*/  LOP3.LUT R11, R11, UR6, RZ, 0x3c, !PT ;  /* 0x000000060b0b7c12 */ /* 0x000fe2000f8e3cff */
[----:B------:R-:W-:Y:S07]  /*3cd0*/  @P1 BRA `(.L_x_71) ;  /* 0xfffffff800881947 */ /* 0x000fee000383ffff */
[----:B------:R-:W2:Y:S01]  /*3ce0*/  S2UR UR8, SR_CgaCtaId ;  /* 0x00000000000879c3 */ /* 0x000ea20000008800 */
[----:B------:R-:W-:Y:S01]  /*3cf0*/  ELECT P0, URZ, PT ;  /* 0x0000000000ff782f */ /* 0x000fe20003800000 */
[----:B------:R-:W-:Y:S01]  /*3d00*/  IMAD.MOV.U32 R0, RZ, RZ, 0x1 ;  /* 0x00000001ff007424 */ /* 0x000fe200078e00ff */
[----:B------:R-:W-:Y:S01]  /*3d10*/  UIADD3 UR26, UPT, UPT, UR26, 0x110, URZ ;  /* 0x000001101a1a7890 */ /* 0x000fe2000fffe0ff */
[----:B------:R-:W-:Y:S01]  /*3d20*/  SHF.L.U32 R2, R11, 0x1f, RZ ;  /* 0x0000001f0b027819 */ /* 0x000fe200000006ff */
[----:B------:R-:W-:-:S03]  /*3d30*/  UMOV UR4, 0x40 ;  /* 0x0000004000047882 */ /* 0x000fc60000000000 */
[----:B------:R-:W-:Y:S01]  /*3d40*/  UVIRTCOUNT.DEALLOC.SMPOOL 0x80 ;  /* 0x000000800000784c */ /* 0x000fe20000000000 */
[----:B--2---:R-:W-:Y:S02]  /*3d50*/  ULEA UR8, UR8, UR4, 0x18 ;  /* 0x0000000408087291 */ /* 0x004fe4000f8ec0ff */
[----:B------:R-:W-:-:S07]  /*3d60*/  ULEA UR4, UR30, UR26, 0x3 ;  /* 0x0000001a1e047291 */ /* 0x000fce000f8e18ff */
[----:B------:R2:W-:Y:S02]  /*3d70*/  @P0 STS.U8 [UR8+0x1c], R0 ;  /* 0x00001c00ff000988 */ /* 0x0005e40008000008 */
[----:B------:R-:W4:Y:S02]  /*3d80*/  SYNCS.PHASECHK.TRANS64.TRYWAIT P0, [UR4], R2 ;  /* 0x00000002ff0075a7 */ /* 0x000f240008001104 */
[----:B--2-4-:R-:W-:Y:S05]  /*3d90*/  @!P0 BRA `(.L_x_72) ;  /* 0x0000004c00b88947 */ /* 0x014fea0003800000 */
.L_x_171:
[----:B------:R-:W-:-:S04]  /*3da0*/  UIADD3 UR4, UPT, UPT, UR30, 0x1, URZ ;  /* 0x000000011e047890 */ /* 0x000fc8000fffe0ff */
[----:B------:R-:W-:-:S04]  /*3db0*/  UISETP.NE.AND UP0, UPT, UR4, 0x4, UPT ;  /* 0x000000040400788c */ /* 0x000fc8000bf05270 */
[----:B------:R-:W-:Y:S02]  /*3dc0*/  USEL UR6, URZ, 0x1, UP0 ;  /* 0x00000001ff067887 */ /* 0x000fe40008000000 */
[----:B------:R-:W-:-:S04]  /*3dd0*/  USEL UR4, UR4, URZ, UP0 ;  /* 0x000000ff04047287 */ /* 0x000fc80008000000 */
[----:B-1----:R-:W-:Y:S01]  /*3de0*/  ULEA UR5, UR4, UR26, 0x3 ;  /* 0x0000001a04057291 */ /* 0x002fe2000f8e18ff */
[----:B--2---:R-:W-:-:S04]  /*3df0*/  LOP3.LUT R2, R11, UR6, RZ, 0x3c, !PT ;  /* 0x000000060b027c12 */ /* 0x004fc8000f8e3cff */
[----:B------:R-:W-:-:S04]  /*3e00*/  SHF.L.U32 R3, R2, 0x1f, RZ ;  /* 0x0000001f02037819 */ /* 0x000fc800000006ff */
[----:B------:R-:W1:Y:S02]  /*3e10*/  SYNCS.PHASECHK.TRANS64.TRYWAIT P0, [UR5], R3 ;  /* 0x00000003ff0075a7 */ /* 0x000e640008001105 */
[----:B-1----:R-:W-:Y:S05]  /*3e20*/  @!P0 BRA `(.L_x_73) ;  /* 0x0000004c00ac8947 */ /* 0x002fea0003800000 */
.L_x_173:
        /* <DEDUP_REMOVED lines=9> */
.L_x_175:
[----:B------:R-:W-:-:S04]  /*3ec0*/  UIADD3 UR4, UPT, UPT, UR4, 0x1, URZ ;  /* 0x0000000104047890 */ /* 0x000fc8000fffe0ff */
[----:B------:R-:W-:-:S04]  /*3ed0*/  UISETP.NE.AND UP0, UPT, UR4, 0x4, UPT ;  /* 0x000000040400788c */ /* 0x000fc8000bf05270 */
[----:B------:R-:W-:Y:S02]  /*3ee0*/  USEL UR5, URZ, 0x1, UP0 ;  /* 0x00000001ff057887 */ /* 0x000fe40008000000 */
[----:B------:R-:W-:-:S04]  /*3ef0*/  USEL UR4, UR4, URZ, UP0 ;  /* 0x000000ff04047287 */ /* 0x000fc80008000000 */
[----:B------:R-:W-:Y:S01]  /*3f00*/  ULEA UR4, UR4, UR26, 0x3 ;  /* 0x0000001a04047291 */ /* 0x000fe2000f8e18ff */
[----:B------:R-:W-:-:S04]  /*3f10*/  LOP3.LUT R2, R2, UR5, RZ, 0x3c, !PT ;  /* 0x0000000502027c12 */ /* 0x000fc8000f8e3cff */
[----:B------:R-:W-:-:S04]  /*3f20*/  SHF.L.U32 R2, R2, 0x1f, RZ ;  /* 0x0000001f02027819 */ /* 0x000fc800000006ff */
[----:B------:R-:W2:Y:S02]  /*3f30*/  SYNCS.PHASECHK.TRANS64.TRYWAIT P0, [UR4], R2 ;  /* 0x00000002ff0075a7 */ /* 0x000ea40008001104 */
[----:B--2---:R-:W-:Y:S05]  /*3f40*/  @!P0 BRA `(.L_x_75) ;  /* 0x0000004c00948947 */ /* 0x004fea0003800000 */
.L_x_177:
[----:B------:R-:W-:Y:S01]  /*3f50*/  NOP ;  /* 0x0000000000007918 */ /* 0x000fe20000000000 */
[----:B-1----:R-:W1:Y:S01]  /*3f60*/  LDS R0, [UR8+0x14] ;  /* 0x00001408ff007984 */ /* 0x002e620008000800 */
[----:B------:R-:W-:Y:S01]  /*3f70*/  ULOP3.LUT UR4, UR42, 0xffff, URZ, 0xc0, !UPT ;  /* 0x0000ffff2a047892 */ /* 0x000fe2000f8ec0ff */
[----:B------:R-:W-:Y:S01]  /*3f80*/  UMOV UR5, 0xffff ;  /* 0x0000ffff00057882 */ /* 0x000fe20000000000 */
[----:B------:R-:W-:Y:S02]  /*3f90*/  UMOV UR6, 0x1 ;  /* 0x0000000100067882 */ /* 0x000fe40000000000 */
[----:B------:R-:W-:-:S04]  /*3fa0*/  USHF.R.U32.HI UR4, URZ, 0x5, UR4 ;  /* 0x00000005ff047899 */ /* 0x000fc80008011604 */
[----:B------:R-:W-:Y:S02]  /*3fb0*/  USHF.L.U32 UR5, UR5, UR4, URZ ;  /* 0x0000000405057299 */ /* 0x000fe400080006ff */
[----:B------:R-:W-:-:S04]  /*3fc0*/  USHF.L.U32 UR4, UR6, UR4, URZ ;  /* 0x0000000406047299 */ /* 0x000fc800080006ff */
[----:B-1----:R-:W-:-:S04]  /*3fd0*/  LOP3.LUT R0, R0, UR5, RZ, 0xc0, !PT ;  /* 0x0000000500007c12 */ /* 0x002fc8000f8ec0ff */
[----:B------:R-:W-:-:S13]  /*3fe0*/  ISETP.NE.AND P0, PT, R0, UR5, PT ;  /* 0x0000000500007c0c */ /* 0x000fda000bf05270 */
[----:B------:R-:W-:Y:S05]  /*3ff0*/  @P0 BRA `(.L_x_76) ;  /* 0x0000000000580947 */ /* 0x000fea0003800000 */
[----:B------:R-:W1:Y:S02]  /*4000*/  LDS R0, [UR8+0x18] ;  /* 0x00001808ff007984 */ /* 0x000e640008000800 */
[----:B-1----:R-:W-:-:S04]  /*4010*/  LOP3.LUT R0, R0, UR4, RZ, 0xc0, !PT ;  /* 0x0000000400007c12 */ /* 0x002fc8000f8ec0ff */
[----:B------:R-:W-:-:S13]  /*4020*/  ISETP.NE.AND P0, PT, R0, UR4, PT ;  /* 0x0000000400007c0c */ /* 0x000fda000bf05270 */
[----:B------:R-:W-:Y:S05]  /*4030*/  @P0 BRA `(.L_x_77) ;  /* 0x00000000003c0947 */ /* 0x000fea0003800000 */
[----:B------:R-:W1:Y:S01]  /*4040*/  S2R R2, SR_LANEID ;  /* 0x0000000000027919 */ /* 0x000e620000000000 */
[----:B------:R-:W-:-:S06]  /*4050*/  ULOP3.LUT UR5, URZ, UR5, URZ, 0x33, !UPT ;  /* 0x00000005ff057292 */ /* 0x000fcc000f8e33ff */
[----:B------:R-:W-:-:S04]  /*4060*/  IMAD.U32 R0, RZ, RZ, UR5 ;  /* 0x00000005ff007e24 */ /* 0x000fc8000f8e00ff */
[----:B------:R2:W4:Y:S02]  /*4070*/  REDUX UR7, R0 ;  /* 0x00000000000773c4 */ /* 0x0005240000000000 */
[----:B------:R1:W-:Y:S01]  /*4080*/  UTCATOMSWS.AND URZ, UR5 ;  /* 0x0000000500ff79e3 */ /* 0x0003e20008000000 */
[----:B--2---:R-:W-:Y:S01]  /*4090*/  LOP3.LUT R0, RZ, UR4, RZ, 0x33, !PT ;  /* 0x00000004ff007c12 */ /* 0x004fe2000f8e33ff */
[----:B------:R-:W-:Y:S02]  /*40a0*/  VOTEU.ANY UR4, UPT, PT ;  /* 0x0000000000047886 */ /* 0x000fe400038e0100 */
[----:B------:R-:W-:Y:S02]  /*40b0*/  UFLO.U32 UR4, UR4 ;  /* 0x00000004000472bd */ /* 0x000fe400080e0000 */
[----:B------:R-:W2:Y:S04]  /*40c0*/  REDUX UR6, R0 ;  /* 0x00000000000673c4 */ /* 0x000ea80000000000 */
[----:B-1----:R-:W-:-:S02]  /*40d0*/  ISETP.EQ.U32.AND P0, PT, R2, UR4, PT ;  /* 0x0000000402007c0c */ /* 0x002fc4000bf02070 */
[----:B----4-:R-:W-:-:S11]  /*40e0*/  MOV R2, UR7 ;  /* 0x0000000700027c02 */ /* 0x010fd60008000f00 */
[----:B------:R1:W-:Y:S01]  /*40f0*/  @P0 ATOMS.AND RZ, [UR8+0x14], R2 ;  /* 0x00001402ffff098c */ /* 0x0003e2000a800008 */
[----:B--2---:R-:W-:-:S05]  /*4100*/  IMAD.U32 R0, RZ, RZ, UR6 ;  /* 0x00000006ff007e24 */ /* 0x004fca000f8e00ff */
[----:B------:R1:W-:Y:S01]  /*4110*/  @P0 ATOMS.AND RZ, [UR8+0x18], R0 ;  /* 0x00001800ffff098c */ /* 0x0003e2000a800008 */
[----:B------:R-:W-:Y:S05]  /*4120*/  BRA `(.L_x_78) ;  /* 0x0000000000147947 */ /* 0x000fea0003800000 */
.L_x_77:
[----:B------:R-:W-:Y:S02]  /*4130*/  MOV R2, 0x4150 ;  /* 0x0000415000027802 */ /* 0x000fe40000000f00 */
[----:B---3-5:R-:W-:Y:S05]  /*4140*/  CALL.REL.NOINC `($__internal_0_$__cuda_sm10x_tcgen05_guardrail_trap_col_being_dealloced_not_returned_by_alloc) ;  /* 0x00000050007c7944 */ /* 0x028fea0003c00000 */
[----:B------:R-:W-:Y:S05]  /*4150*/  BRA `(.L_x_78) ;  /* 0x0000000000087947 */ /* 0x000fea0003800000 */
.L_x_76:
[----:B------:R-:W-:Y:S02]  /*4160*/  MOV R2, 0x4180 ;  /* 0x0000418000027802 */ /* 0x000fe40000000f00 */
[----:B---3-5:R-:W-:Y:S05]  /*4170*/  CALL.REL.NOINC `($__internal_2_$__cuda_sm10x_tcgen05_guardrail_trap_unallocated_columns_being_dealloced) ;  /* 0x0000005000887944 */ /* 0x028fea0003c00000 */
.L_x_78:
[----:B------:R-:W-:Y:S01]  /*4180*/  NOP ;  /* 0x0000000000007918 */ /* 0x000fe20000000000 */
[----:B------:R-:W-:Y:S05]  /*4190*/  EXIT ;  /* 0x000000000000794d */ /* 0x000fea0003800000 */
.L_x_60:
[----:B------:R-:W-:-:S09]  /*41a0*/  UISETP.NE.OR UP0, UPT, UR18, 0x3, !UP3 ;  /* 0x000000031200788c */ /* 0x000fd2000df05670 */
[----:B------:R-:W-:Y:S05]  /*41b0*/  BRA.U UP0, `(.L_x_79) ;  /* 0x0000001100887547 */ /* 0x000fea000b800000 */
[----:B------:R-:W2:Y:S01]  /*41c0*/  LDCU.64 UR4, c[0x0][0x888] ;  /* 0x00011100ff0477ac */ /* 0x000ea20008000a00 */
[----:B------:R-:W3:Y:S01]  /*41d0*/  S2UR UR8, SR_CgaCtaId ;  /* 0x00000000000879c3 */ /* 0x000ee20000008800 */
[----:B------:R-:W-:Y:S02]  /*41e0*/  HFMA2 R9, -RZ, RZ, 0, 0 ;  /* 0x00000000ff097431 */ /* 0x000fe400000001ff */
[----:B------:R-:W-:Y:S01]  /*41f0*/  IMAD.MOV.U32 R11, RZ, RZ, 0x1 ;  /* 0x00000001ff0b7424 */ /* 0x000fe200078e00ff */
[----:B------:R-:W4:Y:S01]  /*4200*/  LDCU UR40, c[0x0][0x370] ;  /* 0x00006e00ff2877ac */ /* 0x000f220008000800 */
[----:B------:R-:W-:Y:S01]  /*4210*/  IMAD.MOV.U32 R10, RZ, RZ, RZ ;  /* 0x000000ffff0a7224 */ /* 0x000fe200078e00ff */
[----:B------:R-:W-:Y:S01]  /*4220*/  MOV R3, 0x2000 ;  /* 0x0000200000037802 */ /* 0x000fe20000000f00 */
[----:B------:R-:W4:Y:S01]  /*4230*/  LDCU.128 UR44, c[0x0][0xb10] ;  /* 0x00016200ff2c77ac */ /* 0x000f220008000c00 */
[----:B------:R-:W1:Y:S01]  /*4240*/  LDC.64 R12, c[0x0][0x348] ;  /* 0x0000d200ff0c7b82 */ /* 0x000e620000000a00 */
[----:B------:R-:W3:Y:S01]  /*4250*/  LDCU UR37, c[0x0][0x374] ;  /* 0x00006e80ff2577ac */ /* 0x000ee20008000800 */
[----:B------:R-:W3:Y:S01]  /*4260*/  LDCU.64 UR38, c[0x0][0x890] ;  /* 0x00011200ff2677ac */ /* 0x000ee20008000a00 */
[----:B------:R-:W3:Y:S01]  /*4270*/  LDCU UR15, c[0x0][0xb0c] ;  /* 0x00016180ff0f77ac */ /* 0x000ee20008000800 */
[----:B--2---:R-:W-:Y:S01]  /*4280*/  UISETP.NE.U32.AND UP0, UPT, UR4, URZ, UPT ;  /* 0x000000ff0400728c */ /* 0x004fe2000bf05070 */
[----:B------:R-:W2:Y:S01]  /*4290*/  LDCU UR54, c[0x0][0xb20] ;  /* 0x00016400ff3677ac */ /* 0x000ea20008000800 */
[----:B------:R-:W2:Y:S01]  /*42a0*/  LDCU UR4, c[0x0][0xb30] ;  /* 0x00016600ff0477ac */ /* 0x000ea20008000800 */
[----:B------:R-:W-:Y:S01]  /*42b0*/  UMOV UR21, 0x400 ;  /* 0x0000040000157882 */ /* 0x000fe20000000000 */
[----:B----4-:R-:W-:-:S02]  /*42c0*/  UIMAD.WIDE.U32 UR52, UR40, UR44, URZ ;  /* 0x0000002c283472a5 */ /* 0x010fc4000f8e00ff */
[----:B---3--:R-:W-:Y:S02]  /*42d0*/  UIMAD.WIDE.U32 UR6, UR37, UR47, URZ ;  /* 0x0000002f250672a5 */ /* 0x008fe4000f8e00ff */
[----:B------:R-:W-:Y:S02]  /*42e0*/  ULEA UR21, UR8, UR21, 0x18 ;  /* 0x0000001508157291 */ /* 0x000fe4000f8ec0ff */
[----:B------:R-:W-:Y:S02]  /*42f0*/  UISETP.NE.U32.AND UP6, UPT, UR38, URZ, UPT ;  /* 0x000000ff2600728c */ /* 0x000fe4000bfc5070 */
[----:B------:R-:W-:Y:S02]  /*4300*/  UIADD3 UR43, UPT, UPT, UR21, 0x98, URZ ;  /* 0x00000098152b7890 */ /* 0x000fe4000fffe0ff */
[----:B------:R-:W-:Y:S02]  /*4310*/  UIADD3 UR33, UPT, UPT, UR21, 0x80, URZ ;  /* 0x0000008015217890 */ /* 0x000fe4000fffe0ff */
[----:B------:R-:W-:-:S02]  /*4320*/  UIADD3 UR25, UPT, UPT, UR21, 0x88, URZ ;  /* 0x0000008815197890 */ /* 0x000fc4000fffe0ff */
[----:B------:R-:W-:Y:S02]  /*4330*/  UIADD3 UR17, UPT, UPT, UR21, 0x90, URZ ;  /* 0x0000009015117890 */ /* 0x000fe4000fffe0ff */
[----:B------:R-:W-:Y:S02]  /*4340*/  UISETP.NE.AND.EX UP5, UPT, UR5, URZ, UPT, UP0 ;  /* 0x000000ff0500728c */ /* 0x000fe4000bfa5300 */
[----:B------:R-:W-:Y:S01]  /*4350*/  UISETP.NE.AND UP0, UPT, UR42, 0x1, UPT ;  /* 0x000000012a00788c */ /* 0x000fe2000bf05270 */
[----:B------:R-:W-:Y:S01]  /*4360*/  UMOV UR52, UR53 ;  /* 0x0000003500347c82 */ /* 0x000fe20008000000 */
[----:B------:R-:W-:Y:S01]  /*4370*/  UMOV UR51, UR7 ;  /* 0x0000000700337c82 */ /* 0x000fe20008000000 */
[----:B------:R-:W-:Y:S02]  /*4380*/  USEL UR41, URZ, 0x1, UP4 ;  /* 0x00000001ff297887 */ /* 0x000fe4000a000000 */
[----:B------:R-:W-:Y:S02]  /*4390*/  UISETP.NE.AND UP0, UPT, UR15, 0x1, UPT ;  /* 0x000000010f00788c */ /* 0x000fe4000bf05270 */
[----:B------:R-:W-:-:S02]  /*43a0*/  UPLOP3.LUT UP4, UPT, UPT, UPT, UPT, 0x40, 0x4 ;  /* 0x000000000004789c */ /* 0x000fc40003f8e870 */
[----:B------:R-:W-:Y:S01]  /*43b0*/  UISETP.GE.AND UP2, UPT, UR42, 0x1, UPT ;  /* 0x000000012a00788c */ /* 0x000fe2000bf46270 */
[----:B------:R-:W3:Y:S01]  /*43c0*/  LDCU.64 UR22, c[0x0][0xb28] ;  /* 0x00016500ff1677ac */ /* 0x000ee20008000a00 */
[----:B------:R-:W-:Y:S02]  /*43d0*/  UISETP.NE.AND.EX UP6, UPT, UR39, URZ, UPT, UP6 ;  /* 0x000000ff2700728c */ /* 0x000fe4000bfc5360 */
[----:B------:R-:W-:Y:S02]  /*43e0*/  UPRMT UR43, UR8, 0x654, UR43 ;  /* 0x00000654082b7896 */ /* 0x000fe4000800002b */
[----:B------:R-:W-:Y:S02]  /*43f0*/  UPRMT UR50, UR8, 0x654, UR33 ;  /* 0x0000065408327896 */ /* 0x000fe40008000021 */
[----:B------:R-:W-:Y:S02]  /*4400*/  UPRMT UR49, UR8, 0x654, UR25 ;  /* 0x0000065408317896 */ /* 0x000fe40008000019 */
[----:B------:R-:W-:-:S02]  /*4410*/  UPRMT UR48, UR8, 0x654, UR17 ;  /* 0x0000065408307896 */ /* 0x000fc40008000011 */
[----:B------:R-:W-:Y:S02]  /*4420*/  USHF.R.U32.HI UR52, URZ, UR45, UR52 ;  /* 0x0000002dff347299 */ /* 0x000fe40008011634 */
[----:B--2---:R-:W-:Y:S02]  /*4430*/  USHF.R.U32.HI UR51, URZ, UR54, UR51 ;  /* 0x00000036ff337299 */ /* 0x004fe40008011633 */
[----:B------:R-:W-:Y:S02]  /*4440*/  UISETP.NE.AND UP0, UPT, UR46, 0x1, UPT ;  /* 0x000000012e00788c */ /* 0x000fe4000bf05270 */
[----:B-1----:R-:W-:-:S11]  /*4450*/  UISETP.NE.AND UP3, UPT, UR4, 0x1, UPT ;  /* 0x000000010400788c */ /* 0x002fd6000bf65270 */
.L_x_90:
[C---:B------:R-:W-:Y:S02]  /*4460*/  LEA R8, R10.reuse, UR21, 0x3 ;  /* 0x000000150a087c11 */ /* 0x040fe4000f8e18ff */
[----:B------:R-:W-:Y:S02]  /*4470*/  SHF.L.U32 R0, R9, 0x1f, RZ ;  /* 0x0000001f09007819 */ /* 0x000fe400000006ff */
[----:B------:R-:W-:Y:S02]  /*4480*/  LEA R4, R10, UR21, 0x4 ;  /* 0x000000150a047c11 */ /* 0x000fe4000f8e20ff */
[----:B-1----:R-:W1:Y:S02]  /*4490*/  SYNCS.PHASECHK.TRANS64.TRYWAIT P0, [R8+URZ+0xd0], R0 ;  /* 0x0000d000080075a7 */ /* 0x002e6400080011ff */
[----:B-1----:R-:W-:Y:S05]  /*44a0*/  @!P0 BRA `(.L_x_80) ;  /* 0x0000004800548947 */ /* 0x002fea0003800000 */
.L_x_178:
[----:B------:R-:W2:Y:S01]  /*44b0*/  LDS.128 R4, [R4+0x160] ;  /* 0x0001600004047984 */ /* 0x000ea20000000c00 */
[----:B------:R-:W-:Y:S01]  /*44c0*/  UISETP.GE.AND UP0, UPT, UR42, 0x1, UPT ;  /* 0x000000012a00788c */ /* 0x000fe2000bf06270 */
[----:B------:R-:W-:Y:S01]  /*44d0*/  @!PT LDS RZ, [RZ] ;  /* 0x00000000fffff984 */ /* 0x000fe20000000800 */
[----:B------:R-:W-:Y:S01]  /*44e0*/  @!PT LDS RZ, [RZ] ;  /* 0x00000000fffff984 */ /* 0x000fe20000000800 */
[----:B------:R-:W-:Y:S01]  /*44f0*/  @!PT LDS RZ, [RZ] ;  /* 0x00000000fffff984 */ /* 0x000fe20000000800 */
[----:B------:R-:W-:Y:S01]  /*4500*/  @!PT LDS RZ, [RZ] ;  /* 0x00000000fffff984 */ /* 0x000fe20000000800 */
[----:B------:R4:W-:Y:S06]  /*4510*/  MEMBAR.ALL.CTA ;  /* 0x0000000000007992 */ /* 0x0009ec0000008000 */
[----:B----4-:R-:W4:Y:S01]  /*4520*/  FENCE.VIEW.ASYNC.S ;  /* 0x00000000000073c6 */ /* 0x010f220000000000 */
[----:B--2---:R-:W-:Y:S11]  /*4530*/  LOP3.LUT P0, RZ, R6, 0x1, RZ, 0xc0, !PT ;  /* 0x0000000106ff7812 */ /* 0x004ff6000780c0ff */
[----:B------:R-:W-:Y:S02]  /*4540*/  @!UPT UIADD3 URZ, UPT, UPT, URZ, URZ, URZ ;  /* 0x000000fffffff290 */ /* 0x000fe4000fffe0ff */
[----:B----4-:R-:W-:Y:S01]  /*4550*/  VOTEU.ANY UP2, P0 ;  /* 0x0000000000ff7886 */ /* 0x010fe20000040100 */
[----:B------:R-:W-:Y:S11]  /*4560*/  PLOP3.LUT P0, PT, PT, PT, UP2, 0x80, 0x8 ;  /* 0x000000000008781c */ /* 0x000ff60003f0f028 */
[----:B------:R-:W-:Y:S02]  /*4570*/  @!UPT UIADD3 URZ, UPT, UPT, URZ, URZ, URZ ;  /* 0x000000fffffff290 */ /* 0x000fe4000fffe0ff */
[----:B-1----:R-:W-:Y:S02]  /*4580*/  @P0 SHF.R.U32.HI R0, RZ, 0x10, R5 ;  /* 0x00000010ff000819 */ /* 0x002fe40000011605 */
[----:B------:R-:W-:Y:S02]  /*4590*/  @P0 MOV R2, R4 ;  /* 0x0000000400020202 */ /* 0x000fe40000000f00 */
[----:B------:R-:W-:Y:S01]  /*45a0*/  @P0 R2UR UR4, R0 ;  /* 0x00000000000402ca */ /* 0x000fe200000e0000 */
[----:B------:R-:W-:Y:S01]  /*45b0*/  VIADD R0, R8, 0xe0 ;  /* 0x000000e008007836 */ /* 0x000fe20000000000 */
[----:B------:R-:W-:Y:S02]  /*45c0*/  @P0 LOP3.LUT R4, R5, 0xffff, RZ, 0xc0, !PT ;  /* 0x0000ffff05040812 */ /* 0x000fe400078ec0ff */
[----:B------:R-:W-:Y:S02]  /*45d0*/  @P0 R2UR UR6, R2 ;  /* 0x00000000020602ca */ /* 0x000fe400000e0000 */
[----:B------:R-:W-:Y:S02]  /*45e0*/  PRMT R0, RZ, 0x654, R0 ;  /* 0x00000654ff007816 */ /* 0x000fe40000000000 */
[----:B------:R-:W-:Y:S02]  /*45f0*/  @P0 R2UR UR5, R4 ;  /* 0x00000000040502ca */ /* 0x000fe400000e0000 */
[----:B------:R1:W-:Y:S03]  /*4600*/  SYNCS.ARRIVE.TRANS64.RED.A1T0 RZ, [R0+URZ], RZ ;  /* 0x000000ff00ff79a7 */ /* 0x0003e600081004ff */
[----:B------:R-:W-:Y:S04]  /*4610*/  @UP2 UMOV UR29, UR4 ;  /* 0x00000004001d2c82 */ /* 0x000fe80008000000 */
[----:B------:R-:W-:Y:S04]  /*4620*/  @UP2 UMOV UR14, UR6 ;  /* 0x00000006000e2c82 */ /* 0x000fe80008000000 */
[----:B------:R-:W-:Y:S01]  /*4630*/  @UP2 UMOV UR13, UR5 ;  /* 0x00000005000d2c82 */ /* 0x000fe20008000000 */
[----:B------:R-:W-:Y:S05]  /*4640*/  BRA.U !UP0, `(.L_x_81) ;  /* 0x0000000108c07547 */ /* 0x000fea000b800000 */
[----:B------:R-:W-:Y:S02]  /*4650*/  UIMAD.WIDE.U32 UR18, UR13, UR47, URZ ;  /* 0x0000002f0d1272a5 */ /* 0x000fe4000f8e00ff */
[----:B------:R-:W-:Y:S02]  /*4660*/  UP2UR UR16, UPR, URZ, 0x4 ;  /* 0x00000004ff107883 */ /* 0x000fe40008000000 */
[----:B------:R-:W-:Y:S02]  /*4670*/  UISETP.NE.AND UP2, UPT, UR46, 0x1, UPT ;  /* 0x000000012e00788c */ /* 0x000fe4000bf45270 */
[----:B------:R-:W-:Y:S02]  /*4680*/  UIMAD.WIDE.U32 UR26, UR14, UR44, URZ ;  /* 0x0000002c0e1a72a5 */ /* 0x000fe4000f8e00ff */
[----:B------:R-:W-:Y:S02]  /*4690*/  USEL UR4, UR37, UR51, !UP2 ;  /* 0x0000003325047287 */ /* 0x000fe4000d000000 */
[----:B------:R-:W-:Y:S02]  /*46a0*/  UISETP.NE.AND UP0, UPT, UR15, 0x1, UPT ;  /* 0x000000010f00788c */ /* 0x000fe4000bf05270 */
[----:B------:R-:W-:Y:S02]  /*46b0*/  UP2UR UR20, UPR, URZ, 0x2 ;  /* 0x00000002ff147883 */ /* 0x000fe40008000000 */
[----:B------:R-:W-:Y:S02]  /*46c0*/  UISETP.NE.AND UP1, UPT, UR42, 0x1, UPT ;  /* 0x000000012a00788c */ /* 0x000fe4000bf25270 */
[----:B---3--:R-:W-:Y:S02]  /*46d0*/  UIMAD.WIDE.U32 UR8, UR4, UR22, URZ ;  /* 0x00000016040872a5 */ /* 0x008fe4000f8e00ff */
[----:B------:R-:W-:Y:S01]  /*46e0*/  USEL UR7, UR40, UR52, !UP0 ;  /* 0x0000003428077287 */ /* 0x000fe2000c000000 */
[----:B------:R-:W-:Y:S02]  /*46f0*/  UMOV UR5, UR19 ;  /* 0x0000001300057c82 */ /* 0x000fe40008000000 */
[----:B------:R-:W-:Y:S02]  /*4700*/  USHF.R.U32.HI UR6, URZ, UR54, UR5 ;  /* 0x00000036ff067299 */ /* 0x000fe40008011605 */
[----:B------:R-:W-:Y:S02]  /*4710*/  UIMAD.WIDE.U32 UR10, UR7, UR22, URZ ;  /* 0x00000016070a72a5 */ /* 0x000fe4000f8e00ff */
[----:B------:R-:W-:Y:S02]  /*4720*/  USEL UR6, UR13, UR6, !UP2 ;  /* 0x000000060d067287 */ /* 0x000fe4000d000000 */
[----:B------:R-:W-:Y:S01]  /*4730*/  UISETP.NE.AND UP2, UPT, UR16, URZ, UPT ;  /* 0x000000ff1000728c */ /* 0x000fe2000bf45270 */
[----:B------:R-:W-:Y:S02]  /*4740*/  UMOV UR5, UR27 ;  /* 0x0000001b00057c82 */ /* 0x000fe40008000000 */
[----:B------:R-:W-:Y:S03]  /*4750*/  USHF.R.U32.HI UR12, URZ, UR45, UR5 ;  /* 0x0000002dff0c7299 */ /* 0x000fe60008011605 */
[----:B------:R-:W-:Y:S02]  /*4760*/  UMOV UR5, UR9 ;  /* 0x0000000900057c82 */ /* 0x000fe40008000000 */
[----:B------:R-:W-:Y:S03]  /*4770*/  @UP1 USHF.R.U32.HI UR4, URZ, UR23, UR5 ;  /* 0x00000017ff041299 */ /* 0x000fe60008011605 */
[----:B------:R-:W-:Y:S01]  /*4780*/  UMOV UR5, UR11 ;  /* 0x0000000b00057c82 */ /* 0x000fe20008000000 */
[----:B------:R-:W-:Y:S02]  /*4790*/  UIMAD UR4, UR42, UR4, URZ ;  /* 0x000000042a0472a4 */ /* 0x000fe4000f8e02ff */
[----:B------:R-:W-:Y:S02]  /*47a0*/  @UP1 USHF.R.U32.HI UR7, URZ, UR23, UR5 ;  /* 0x00000017ff071299 */ /* 0x000fe40008011605 */
[----:B------:R-:W-:Y:S02]  /*47b0*/  USEL UR5, UR14, UR12, !UP0 ;  /* 0x0000000c0e057287 */ /* 0x000fe4000c000000 */
[----:B------:R-:W-:Y:S02]  /*47c0*/  UIMAD.WIDE.U32 UR10, UR6, UR22, URZ ;  /* 0x00000016060a72a5 */ /* 0x000fe4000f8e00ff */
[----:B------:R-:W-:Y:S02]  /*47d0*/  UIMAD UR8, UR42, UR7, URZ ;  /* 0x000000072a0872a4 */ /* 0x000fe4000f8e02ff */
[----:B------:R-:W-:Y:S03]  /*47e0*/  UISETP.GE.AND UP0, UPT, UR6, UR4, UPT ;  /* 0x000000040600728c */ /* 0x000fe6000bf06270 */
[----:B------:R-:W-:Y:S01]  /*47f0*/  UMOV UR4, UR11 ;  /* 0x0000000b00047c82 */ /* 0x000fe20008000000 */
[----:B------:R-:W-:Y:S02]  /*4800*/  UISETP.GE.OR UP0, UPT, UR5, UR8, UP0 ;  /* 0x000000080500728c */ /* 0x000fe40008706670 */
[----:B------:R-:W-:Y:S02]  /*4810*/  USHF.R.U32.HI UR4, URZ, UR23, UR4 ;  /* 0x00000017ff047299 */ /* 0x000fe40008011604 */
[----:B------:R-:W-:Y:S02]  /*4820*/  UIMAD.WIDE.U32 UR8, UR5, UR22, URZ ;  /* 0x00000016050872a5 */ /* 0x000fe4000f8e00ff */
[----:B------:R-:W-:Y:S04]  /*4830*/  USEL UR10, UR6, UR4, !UP1 ;  /* 0x00000004060a7287 */ /* 0x000fe8000c800000 */
[----:B------:R-:W-:Y:S01]  /*4840*/  UIADD3 UR11, UPT, UPT, -UR10, URZ, URZ ;  /* 0x000000ff0a0b7290 */ /* 0x000fe2000fffe1ff */
[----:B------:R-:W-:Y:S02]  /*4850*/  @!UP0 UMOV UR4, UR9 ;  /* 0x0000000900048c82 */ /* 0x000fe40008000000 */
[----:B------:R-:W-:Y:S02]  /*4860*/  @!UP0 USHF.R.U32.HI UR4, URZ, UR23, UR4 ;  /* 0x00000017ff048299 */ /* 0x000fe40008011604 */
[----:B------:R-:W-:Y:S02]  /*4870*/  UIMAD UR8, UR42, UR11, UR6 ;  /* 0x0000000b2a0872a4 */ /* 0x000fe4000f8e0206 */
[----:B------:R-:W-:Y:S02]  /*4880*/  @!UP0 USEL UR4, UR5, UR4, !UP1 ;  /* 0x0000000405048287 */ /* 0x000fe4000c800000 */
[----:B------:R-:W-:Y:S02]  /*4890*/  UISETP.NE.AND UP1, UPT, UR20, URZ, UPT ;  /* 0x000000ff1400728c */ /* 0x000fe4000bf25270 */
[----:B------:R-:W-:Y:S02]  /*48a0*/  @!UP0 UIMAD UR8, UR7, UR8, UR4 ;  /* 0x00000008070882a4 */ /* 0x000fe4000f8e0204 */
[----:B------:R-:W-:Y:S02]  /*48b0*/  @!UP0 UIADD3 UR9, UPT, UPT, UR10, -UR4, URZ ;  /* 0x800000040a098290 */ /* 0x000fe4000fffe0ff */
[----:B------:R-:W-:Y:S02]  /*48c0*/  UIADD3 UR4, UPT, UPT, -UR5, URZ, URZ ;  /* 0x000000ff05047290 */ /* 0x000fe4000fffe1ff */
[----:B------:R-:W-:Y:S02]  /*48d0*/  UIADD3 UR7, UPT, UPT, -UR6, URZ, URZ ;  /* 0x000000ff06077290 */ /* 0x000fe4000fffe1ff */
[----:B------:R-:W-:Y:S02]  /*48e0*/  @!UP0 UIMAD UR6, UR9, UR42, UR5 ;  /* 0x0000002a090682a4 */ /* 0x000fe4000f8e0205 */
[----:B------:R-:W-:Y:S02]  /*48f0*/  UIMAD UR14, UR15, UR4, UR14 ;  /* 0x000000040f0e72a4 */ /* 0x000fe4000f8e020e */
[----:B------:R-:W-:Y:S01]  /*4900*/  UIMAD UR13, UR46, UR7, UR13 ;  /* 0x000000072e0d72a4 */ /* 0x000fe2000f8e020d */
[----:B------:R-:W-:Y:S02]  /*4910*/  @!UP0 UMOV UR5, UR8 ;  /* 0x0000000800058c82 */ /* 0x000fe40008000000 */
[----:B------:R-:W-:Y:S02]  /*4920*/  UIMAD UR14, UR5, UR15, UR14 ;  /* 0x0000000f050e72a4 */ /* 0x000fe4000f8e020e */
[----:B------:R-:W-:Y:S11]  /*4930*/  UIMAD UR13, UR6, UR46, UR13 ;  /* 0x0000002e060d72a4 */ /* 0x000ff6000f8e020d */
[----:B------:R-:W-:Y:S01]  /*4940*/  @!UPT UIADD3 URZ, UPT, UPT, URZ, URZ, URZ ;  /* 0x000000fffffff290 */ /* 0x000fe2000fffe0ff */
.L_x_81:
[----:B------:R-:W2:Y:S01]  /*4950*/  @!UP3 LDCU.128 UR8, c[0x0][0xb10] ;  /* 0x00016200ff08b7ac */ /* 0x000ea20008000c00 */
[----:B------:R-:W-:Y:S02]  /*4960*/  ISETP.NE.U32.AND P0, PT, RZ, UR38, PT ;  /* 0x00000026ff007c0c */ /* 0x000fe4000bf05070 */
[----:B------:R-:W-:Y:S02]  /*4970*/  SHF.L.U32 R4, R11, 0x1f, RZ ;  /* 0x0000001f0b047819 */ /* 0x000fe400000006ff */
[----:B------:R-:W-:Y:S01]  /*4980*/  ISETP.NE.AND.EX P0, PT, RZ, UR39, PT, P0 ;  /* 0x00000027ff007c0c */ /* 0x000fe2000bf05300 */
[----:B------:R-:W4:Y:S01]  /*4990*/  @!UP3 LDCU UR5, c[0x0][0xb0c] ;  /* 0x00016180ff05b7ac */ /* 0x000f220008000800 */
[----:B------:R-:W-:Y:S02]  /*49a0*/  USHF.L.U32 UR35, UR30, 0x6, URZ ;  /* 0x000000061e237899 */ /* 0x000fe400080006ff */
[----:B------:R-:W-:Y:S02]  /*49b0*/  USHF.L.U32 UR34, UR31, 0x7, URZ ;  /* 0x000000071f227899 */ /* 0x000fe400080006ff */
[----:B--2---:R-:W-:Y:S07]  /*49c0*/  UIMAD.WIDE.U32 UR6, UR14, UR8, URZ ;  /* 0x000000080e0672a5 */ /* 0x004fee000f8e00ff */
[----:B------:R-:W-:Y:S01]  /*49d0*/  @!UP3 UMOV UR4, UR7 ;  /* 0x000000070004bc82 */ /* 0x000fe20008000000 */
[----:B----4-:R-:W-:Y:S02]  /*49e0*/  @!UP3 UISETP.NE.AND UP0, UPT, UR5, 0x1, UPT ;  /* 0x000000010500b88c */ /* 0x010fe4000bf05270 */
[----:B------:R-:W-:Y:S02]  /*49f0*/  @!UP3 USHF.R.U32.HI UR4, URZ, UR9, UR4 ;  /* 0x00000009ff04b299 */ /* 0x000fe40008011604 */
[----:B------:R-:W-:Y:S02]  /*4a00*/  UIMAD.WIDE.U32 UR6, UR13, UR11, URZ ;  /* 0x0000000b0d0672a5 */ /* 0x000fe4000f8e00ff */
[----:B------:R-:W-:Y:S02]  /*4a10*/  @!UP3 USEL UR8, UR14, UR4, !UP0 ;  /* 0x000000040e08b287 */ /* 0x000fe4000c000000 */
[----:B------:R-:W-:Y:S03]  /*4a20*/  @!UP3 UISETP.NE.AND UP0, UPT, UR10, 0x1, UPT ;  /* 0x000000010a00b88c */ /* 0x000fe6000bf05270 */
[----:B------:R-:W-:Y:S02]  /*4a30*/  @!UP3 UMOV UR6, UR7 ;  /* 0x000000070006bc82 */ /* 0x000fe40008000000 */
[----:B------:R-:W2:Y:S02]  /*4a40*/  @!UP3 LDCU UR4, c[0x0][0xb20] ;  /* 0x00016400ff04b7ac */ /* 0x000ea40008000800 */
[----:B--2---:R-:W-:Y:S04]  /*4a50*/  @!UP3 USHF.R.U32.HI UR6, URZ, UR4, UR6 ;  /* 0x00000004ff06b299 */ /* 0x004fe80008011606 */
[----:B------:R-:W-:Y:S04]  /*4a60*/  @!UP3 USEL UR6, UR13, UR6, !UP0 ;  /* 0x000000060d06b287 */ /* 0x000fe8000c000000 */
[----:B------:R-:W-:Y:S02]  /*4a70*/  @!UP3 UIADD3 UR4, UPT, UPT, -UR8, UR6, URZ ;  /* 0x000000060804b290 */ /* 0x000fe4000fffe1ff */
[----:B------:R-:W-:Y:S02]  /*4a80*/  @!UP3 UIADD3 UR6, UPT, UPT, UR8, -UR6, URZ ;  /* 0x800000060806b290 */ /* 0x000fe4000fffe0ff */
[----:B------:R-:W-:Y:S02]  /*4a90*/  @!UP3 UIMAD UR14, UR4, UR5, UR14 ;  /* 0x00000005040eb2a4 */ /* 0x000fe4000f8e020e */
[----:B------:R-:W-:Y:S01]  /*4aa0*/  @!UP3 UIMAD UR13, UR6, UR10, UR13 ;  /* 0x0000000a060db2a4 */ /* 0x000fe2000f8e020d */
[----:B------:R-:W-:Y:S11]  /*4ab0*/  BRA.U UP4, `(.L_x_82) ;  /* 0x0000000104107547 */ /* 0x000ff6000b800000 */
[----:B------:R-:W-:Y:S04]  /*4ac0*/  MOV R2, UR41 ;  /* 0x0000002900027c02 */ /* 0x000fe80008000f00 */
[----:B------:R-:W-:Y:S04]  /*4ad0*/  SHF.L.U32 R2, R2, 0x1f, RZ ;  /* 0x0000001f02027819 */ /* 0x000fe800000006ff */
[----:B------:R-:W2:Y:S02]  /*4ae0*/  SYNCS.PHASECHK.TRANS64.TRYWAIT P1, [UR21+0xc8], R2 ;  /* 0x0000c802ff0075a7 */ /* 0x000ea40008021115 */
[----:B--2---:R-:W-:Y:S05]  /*4af0*/  @!P1 BRA `(.L_x_83) ;  /* 0x0000004000d49947 */ /* 0x004fea0003800000 */
.L_x_82:
[----:B------:R-:W-:Y:S05]  /*4b00*/  BRA.U !UP6, `(.L_x_84) ;  /* 0x000000010e387547 */ /* 0x000fea000b800000 */
[----:B------:R-:W-:Y:S01]  /*4b10*/  UPLOP3.LUT UP1, UPT, UPT, UPT, UP5, 0x80, 0x8 ;  /* 0x000000000008789c */ /* 0x000fe20003f2f050 */
[----:B-1----:R-:W-:Y:S01]  /*4b20*/  HFMA2 R0, -RZ, RZ, 0, 5.9604644775390625e-08 ;  /* 0x00000001ff007431 */ /* 0x002fe200000001ff */
[----:B------:R-:W1:Y:S01]  /*4b30*/  LDCU.64 UR8, c[0x0][0x358] ;  /* 0x00006b00ff0877ac */ /* 0x000e620008000a00 */
[----:B------:R-:W-:Y:S03]  /*4b40*/  IMAD.MOV.U32 R52, RZ, RZ, 0x1 ;  /* 0x00000001ff347424 */ /* 0x000fe600078e00ff */
[----:B------:R-:W-:Y:S05]  /*4b50*/  PLOP3.LUT P1, PT, PT, PT, UP1, 0x80, 0x8 ;  /* 0x000000000008781c */ /* 0x000fea0003f2f018 */
[----:B------:R-:W2:Y:S01]  /*4b60*/  @UP1 LDCU.64 UR4, c[0x0][0x888] ;  /* 0x00011100ff0417ac */ /* 0x000ea20008000a00 */
[----:B------:R-:W-:Y:S07]  /*4b70*/  @UP1 UIMAD UR6, UR36, UR38, URZ ;  /* 0x00000026240612a4 */ /* 0x000fee000f8e02ff */
[----:B------:R-:W-:Y:S01]  /*4b80*/  @!P1 PRMT R52, R0, 0x7610, R52 ;  /* 0x0000761000349816 */ /* 0x000fe20000000034 */
[----:B--2---:R-:W-:Y:S06]  /*4b90*/  @UP1 UIMAD.WIDE UR4, UR6, 0x4, UR4 ;  /* 0x00000004060418a5 */ /* 0x004fec000f8e0204 */
[----:B------:R-:W-:Y:S01]  /*4ba0*/  IMAD.U32 R6, RZ, RZ, UR4 ;  /* 0x00000004ff067e24 */ /* 0x000fe2000f8e00ff */
[----:B------:R-:W-:Y:S04]  /*4bb0*/  MOV R7, UR5 ;  /* 0x0000000500077c02 */ /* 0x000fe80008000f00 */
[----:B------:R-:W2:Y:S01]  /*4bc0*/  @!UP1 LDCU UR4, c[0x0][0x880] ;  /* 0x00011000ff0497ac */ /* 0x000ea20008000800 */
[----:B-1---5:R4:W5:Y:S02]  /*4bd0*/  @P1 LDG.E R27, desc[UR8][R6.64] ;  /* 0x00000008061b1981 */ /* 0x022964000c1e1900 */
[----:B--2-4-:R-:W-:Y:S07]  /*4be0*/  @!P1 IMAD.U32 R27, RZ, RZ, UR4 ;  /* 0x00000004ff1b9e24 */ /* 0x014fee000f8e00ff */
.L_x_84:
[----:B-----5:R-:W-:Y:S01]  /*4bf0*/  @!P0 FSETP.EQ.AND P2, PT, R27, RZ, PT ;  /* 0x000000ff1b00820b */ /* 0x020fe20003f42000 */
[----:B------:R-:W-:Y:S01]  /*4c00*/  @!UPT UIADD3 URZ, UPT, UPT, URZ, URZ, URZ ;  /* 0x000000fffffff290 */ /* 0x000fe2000fffe0ff */
[----:B------:R-:W-:Y:S11]  /*4c10*/  @!P0 BRA `(.L_x_85) ;  /* 0x0000000000148947 */ /* 0x000ff60003800000 */
[----:B------:R-:W-:Y:S02]  /*4c20*/  LOP3.LUT P0, RZ, R52, 0xff, RZ, 0xc0, !PT ;  /* 0x000000ff34ff7812 */ /* 0x000fe4000780c0ff */
[----:B------:R-:W-:Y:S04]  /*4c30*/  PLOP3.LUT P2, PT, PT, PT, UP1, 0x80, 0x8 ;  /* 0x000000000008781c */ /* 0x000fe80003f4f018 */
[----:B------:R-:W-:Y:S07]  /*4c40*/  PLOP3.LUT P2, PT, P2, PT, PT, 0x8, 0x80 ;  /* 0x000000000080781c */ /* 0x000fee000174e170 */
[----:B------:R-:W-:Y:S11]  /*4c50*/  @P0 FSETP.EQ.AND P2, PT, R27, RZ, PT ;  /* 0x000000ff1b00020b */ /* 0x000ff60003f42000 */
[----:B------:R-:W-:Y:S02]  /*4c60*/  @!UPT UIADD3 URZ, UPT, UPT, URZ, URZ, URZ ;  /* 0x000000fffffff290 */ /* 0x000fe4000fffe0ff */
.L_x_85:
[----:B------:R-:W2:Y:S01]  /*4c70*/  SYNCS.PHASECHK.TRANS64.TRYWAIT P0, [UR21+0xa0], R4 ;  /* 0x0000a004ff0075a7 */ /* 0x000ea20008001115 */
[----:B------:R-:W-:Y:S04]  /*4c80*/  ELECT P1, URZ, PT ;  /* 0x0000000000ff782f */ /* 0x000fe80003820000 */
[----:B------:R-:W-:Y:S01]  /*4c90*/  PLOP3.LUT P1, PT, P2, P1, PT, 0xf2, 0x2f ;  /* 0x00000000002f781c */ /* 0x000fe20001723e72 */
[----:B------:R-:W-:Y:S01]  /*4ca0*/  @!UPT UIADD3 URZ, UPT, UPT, URZ, URZ, URZ ;  /* 0x000000fffffff290 */ /* 0x000fe2000fffe0ff */
[----:B--2---:R-:W-:Y:S11]  /*4cb0*/  @!P0 BRA `(.L_x_86) ;  /* 0x00000040007c8947 */ /* 0x004ff60003800000 */
.L_x_181:
[----:B-1----:R-:W-:Y:S01]  /*4cc0*/  @!P1 IADD3 R2, P0, PT, R12, 0x580, RZ ;  /* 0x000005800c029810 */ /* 0x002fe20007f1e0ff */
[----:B------:R-:W-:Y:S01]  /*4cd0*/  VOTEU.ALL UP0, P1 ;  /* 0x0000000000ff7886 */ /* 0x000fe20000800000 */
[----:B------:R-:W-:Y:S01]  /*4ce0*/  UMOV UR6, 0x0 ;  /* 0x0000000000067882 */ /* 0x000fe20000000000 */
[----:B------:R-:W-:Y:S01]  /*4cf0*/  UMOV UR7, 0x10000000 ;  /* 0x1000000000077882 */ /* 0x000fe20000000000 */
[----:B------:R-:W-:Y:S01]  /*4d00*/  @!P1 R2UR UR5, R2 ;  /* 0x00000000020592ca */ /* 0x000fe200000e0000 */
[----:B------:R-:W-:Y:S01]  /*4d10*/  @!P1 IMAD.X R0, RZ, RZ, R13, P0 ;  /* 0x000000ffff009224 */ /* 0x000fe200000e060d */
[----:B------:R-:W-:Y:S01]  /*4d20*/  @!UP0 UIADD3 UR32, UPT, UPT, UR21, 0x400, URZ ;  /* 0x0000040015208890 */ /* 0x000fe2000fffe0ff */
[----:B------:R-:W-:Y:S03]  /*4d30*/  VOTEU.ALL UP0, P1 ;  /* 0x0000000000ff7886 */ /* 0x000fe60000800000 */
[----:B------:R-:W-:Y:S01]  /*4d40*/  @!P1 R2UR UR4, R0 ;  /* 0x00000000000492ca */ /* 0x000fe200000e0000 */
[----:B------:R-:W-:Y:S06]  /*4d50*/  @!P1 IMAD.MOV.U32 R0, RZ, RZ, 0x2000 ;  /* 0x00002000ff009424 */ /* 0x000fec00078e00ff */
[----:B------:R-:W-:Y:S06]  /*4d60*/  IMAD.U32 R6, RZ, RZ, UR5 ;  /* 0x00000005ff067e24 */ /* 0x000fec000f8e00ff */
[----:B------:R-:W-:Y:S01]  /*4d70*/  IMAD.U32 R7, RZ, RZ, UR4 ;  /* 0x00000004ff077e24 */ /* 0x000fe2000f8e00ff */
[----:B------:R-:W-:Y:S04]  /*4d80*/  @!P1 R2UR UR4, R6 ;  /* 0x00000000060492ca */ /* 0x000fe800000e0000 */
[----:B------:R-:W-:Y:S11]  /*4d90*/  @!P1 R2UR UR5, R7 ;  /* 0x00000000070592ca */ /* 0x000ff600000e0000 */
[----:B------:R-:W-:Y:S02]  /*4da0*/  @!UPT UIADD3 URZ, UPT, UPT, URZ, URZ, URZ ;  /* 0x000000fffffff290 */ /* 0x000fe4000fffe0ff */
[----:B------:R1:W-:Y:S01]  /*4db0*/  @!UP0 UTMALDG.3D [UR32], [UR4], desc[UR6] ;  /* 0x00000620040085b4 */ /* 0x0003e20008011000 */
[----:B------:R1:W-:Y:S01]  /*4dc0*/  @!P1 SYNCS.ARRIVE.TRANS64.RED.A0TR RZ, [UR21+0x80], R0 ;  /* 0x00008000ffff99a7 */ /* 0x0003e20008300415 */
[----:B------:R-:W-:Y:S01]  /*4dd0*/  SYNCS.ARRIVE.TRANS64.RED.A1T0 RZ, [UR50], RZ ;  /* 0x000000ffffff79a7 */ /* 0x000fe20008100432 */
[----:B------:R-:W2:Y:S02]  /*4de0*/  SYNCS.PHASECHK.TRANS64.TRYWAIT P0, [UR21+0xa8], R4 ;  /* 0x0000a804ff0075a7 */ /* 0x000ea40008001115 */
[----:B-12---:R-:W-:Y:S05]  /*4df0*/  @!P0 BRA `(.L_x_87) ;  /* 0x0000004000448947 */ /* 0x006fea0003800000 */
.L_x_183:
[----:B------:R-:W-:Y:S01]  /*4e00*/  @!P1 IADD3 R2, P0, PT, R12, 0x580, RZ ;  /* 0x000005800c029810 */ /* 0x000fe20007f1e0ff */
[----:B------:R-:W-:Y:S01]  /*4e10*/  VOTEU.ALL UP0, P1 ;  /* 0x0000000000ff7886 */ /* 0x000fe20000800000 */
[----:B------:R-:W-:Y:S01]  /*4e20*/  UMOV UR6, 0x0 ;  /* 0x0000000000067882 */ /* 0x000fe20000000000 */
[----:B------:R-:W-:Y:S01]  /*4e30*/  UMOV UR7, 0x10000000 ;  /* 0x1000000000077882 */ /* 0x000fe20000000000 */
[----:B------:R-:W-:Y:S01]  /*4e40*/  @!P1 R2UR UR5, R2 ;  /* 0x00000000020592ca */ /* 0x000fe200000e0000 */
[----:B-1----:R-:W-:Y:S01]  /*4e50*/  @!P1 IMAD.X R0, RZ, RZ, R13, P0 ;  /* 0x000000ffff009224 */ /* 0x002fe200000e060d */
[----:B------:R-:W-:Y:S02]  /*4e60*/  @!UP0 UIADD3 UR26, UPT, UPT, UR34, 0x20, URZ ;  /* 0x00000020221a8890 */ /* 0x000fe4000fffe0ff */
[----:B------:R-:W-:Y:S02]  /*4e70*/  @!UP0 UIADD3 UR24, UPT, UPT, UR21, 0x2400, URZ ;  /* 0x0000240015188890 */ /* 0x000fe4000fffe0ff */
[----:B------:R-:W-:Y:S01]  /*4e80*/  @!P1 R2UR UR4, R0 ;  /* 0x00000000000492ca */ /* 0x000fe200000e0000 */
[----:B------:R-:W-:Y:S01]  /*4e90*/  VOTEU.ALL UP0, P1 ;  /* 0x0000000000ff7886 */ /* 0x000fe20000800000 */
[----:B------:R-:W-:Y:S01]  /*4ea0*/  @!P1 IMAD.MOV.U32 R0, RZ, RZ, 0x2000 ;  /* 0x00002000ff009424 */ /* 0x000fe200078e00ff */
[----:B------:R-:W-:Y:S01]  /*4eb0*/  UMOV UR27, UR35 ;  /* 0x00000023001b7c82 */ /* 0x000fe20008000000 */
[----:B------:R-:W-:Y:S03]  /*4ec0*/  UMOV UR28, UR36 ;  /* 0x00000024001c7c82 */ /* 0x000fe60008000000 */
        /* <DEDUP_REMOVED lines=10> */
.L_x_185:
[----:B------:R-:W-:Y:S01]  /*4f70*/  @!P1 IADD3 R2, P0, PT, R12, 0x580, RZ ;  /* 0x000005800c029810 */ /* 0x000fe20007f1e0ff */
[----:B------:R-:W-:Y:S01]  /*4f80*/  VOTEU.ALL UP0, P1 ;  /* 0x0000000000ff7886 */ /* 0x000fe20000800000 */
[----:B------:R-:W-:Y:S01]  /*4f90*/  UMOV UR6, 0x0 ;  /* 0x0000000000067882 */ /* 0x000fe20000000000 */
[----:B------:R-:W-:Y:S01]  /*4fa0*/  UMOV UR7, 0x10000000 ;  /* 0x1000000000077882 */ /* 0x000fe20000000000 */
[----:B------:R-:W-:Y:S01]  /*4fb0*/  @!P1 R2UR UR5, R2 ;  /* 0x00000000020592ca */ /* 0x000fe200000e0000 */
[----:B-1----:R-:W-:Y:S01]  /*4fc0*/  @!P1 IMAD.X R0, RZ, RZ, R13, P0 ;  /* 0x000000ffff009224 */ /* 0x002fe200000e060d */
[----:B------:R-:W-:Y:S01]  /*4fd0*/  @!UP0 UIADD3 UR18, UPT, UPT, UR34, 0x40, URZ ;  /* 0x0000004022128890 */ /* 0x000fe2000fffe0ff */
[----:B------:R-:W-:Y:S01]  /*4fe0*/  VIADD R10, R10, 0x1 ;  /* 0x000000010a0a7836 */ /* 0x000fe20000000000 */
        /* <DEDUP_REMOVED lines=16> */
.L_x_187:
[----:B------:R-:W-:Y:S01]  /*50f0*/  @!P1 IADD3 R2, P0, PT, R12, 0x580, RZ ;  /* 0x000005800c029810 */ /* 0x000fe20007f1e0ff */
[----:B------:R-:W-:Y:S01]  /*5100*/  VOTEU.ALL UP0, P1 ;  /* 0x0000000000ff7886 */ /* 0x000fe20000800000 */
[----:B------:R-:W-:Y:S01]  /*5110*/  UMOV UR6, 0x0 ;  /* 0x0000000000067882 */ /* 0x000fe20000000000 */
[----:B------:R-:W-:Y:S01]  /*5120*/  UMOV UR7, 0x10000000 ;  /* 0x1000000000077882 */ /* 0x000fe20000000000 */
[----:B------:R-:W-:Y:S01]  /*5130*/  @!P1 R2UR UR5, R2 ;  /* 0x00000000020592ca */ /* 0x000fe200000e0000 */
[----:B-1----:R-:W-:Y:S01]  /*5140*/  @!P1 IMAD.X R0, RZ, RZ, R13, P0 ;  /* 0x000000ffff009224 */ /* 0x002fe200000e060d */
[----:B------:R-:W-:Y:S01]  /*5150*/  @!UP0 UIADD3 UR10, UPT, UPT, UR34, 0x60, URZ ;  /* 0x00000060220a8890 */ /* 0x000fe2000fffe0ff */
[----:B------:R-:W-:Y:S01]  /*5160*/  R2UR UR18, R54 ;  /* 0x00000000361272ca */ /* 0x000fe200000e0000 */
[----:B------:R-:W-:Y:S01]  /*5170*/  @!UP0 UIADD3 UR8, UPT, UPT, UR21, 0x6400, URZ ;  /* 0x0000640015088890 */ /* 0x000fe2000fffe0ff */
[----:B------:R-:W-:Y:S01]  /*5180*/  R2UR UR16, R55 ;  /* 0x00000000371072ca */ /* 0x000fe200000e0000 */
[----:B------:R-:W-:Y:S01]  /*5190*/  @!UP0 UIADD3 UR9, UPT, UPT, UR21, 0x98, URZ ;  /* 0x0000009815098890 */ /* 0x000fe2000fffe0ff */
[----:B------:R-:W-:Y:S01]  /*51a0*/  @!P1 R2UR UR4, R0 ;  /* 0x00000000000492ca */ /* 0x000fe200000e0000 */
[----:B------:R-:W-:Y:S01]  /*51b0*/  VOTEU.ALL UP0, P1 ;  /* 0x0000000000ff7886 */ /* 0x000fe20000800000 */
[----:B------:R-:W-:Y:S01]  /*51c0*/  UMOV UR11, UR35 ;  /* 0x00000023000b7c82 */ /* 0x000fe20008000000 */
[----:B------:R-:W-:Y:S01]  /*51d0*/  UMOV UR12, UR36 ;  /* 0x00000024000c7c82 */ /* 0x000fe20008000000 */
[C---:B------:R-:W-:Y:S01]  /*51e0*/  ISETP.NE.AND P0, PT, R10.reuse, 0x2, PT ;  /* 0x000000020a00780c */ /* 0x040fe20003f05270 */
[----:B------:R-:W-:Y:S01]  /*51f0*/  UMOV UR36, UR29 ;  /* 0x0000001d00247c82 */ /* 0x000fe20008000000 */
[----:B------:R-:W-:Y:S01]  /*5200*/  IMAD.U32 R4, RZ, RZ, UR5 ;  /* 0x00000005ff047e24 */ /* 0x000fe2000f8e00ff */
[----:B------:R-:W-:Y:S01]  /*5210*/  LOP3.LUT R11, R11, 0x1, RZ, 0x3c, !PT ;  /* 0x000000010b0b7812 */ /* 0x000fe200078e3cff */
[----:B------:R-:W-:Y:S01]  /*5220*/  UPLOP3.LUT UP4, UPT, UPT, UPT, UPT, 0x80, 0x8 ;  /* 0x000000000008789c */ /* 0x000fe20003f8f070 */
[----:B------:R-:W-:Y:S01]  /*5230*/  SEL R0, RZ, 0x1, P0 ;  /* 0x00000001ff007807 */ /* 0x000fe20000000000 */
[----:B------:R-:W-:Y:S01]  /*5240*/  UIADD3 UR31, UPT, UPT, UR13, UR18, URZ ;  /* 0x000000120d1f7290 */ /* 0x000fe2000fffe0ff */
[----:B------:R-:W-:Y:S01]  /*5250*/  SEL R10, R10, RZ, P0 ;  /* 0x000000ff0a0a7207 */ /* 0x000fe20000000000 */
[----:B------:R-:W-:Y:S01]  /*5260*/  UIADD3 UR30, UPT, UPT, UR14, UR16, URZ ;  /* 0x000000100e1e7290 */ /* 0x000fe2000fffe0ff */
[----:B------:R-:W-:Y:S01]  /*5270*/  IMAD.U32 R5, RZ, RZ, UR4 ;  /* 0x00000004ff057e24 */ /* 0x000fe2000f8e00ff */
[----:B------:R-:W-:Y:S02]  /*5280*/  @!P1 R2UR UR4, R4 ;  /* 0x00000000040492ca */ /* 0x000fe400000e0000 */
[----:B------:R-:W-:Y:S02]  /*5290*/  LOP3.LUT R9, R9, R0, RZ, 0x3c, !PT ;  /* 0x0000000009097212 */ /* 0x000fe400078e3cff */
[----:B------:R-:W-:Y:S11]  /*52a0*/  @!P1 R2UR UR5, R5 ;  /* 0x00000000050592ca */ /* 0x000ff600000e0000 */
[----:B------:R-:W-:Y:S02]  /*52b0*/  @!UPT UIADD3 URZ, UPT, UPT, URZ, URZ, URZ ;  /* 0x000000fffffff290 */ /* 0x000fe4000fffe0ff */
[----:B------:R1:W-:Y:S01]  /*52c0*/  @!UP0 UTMALDG.3D [UR8], [UR4], desc[UR6] ;  /* 0x00000608040085b4 */ /* 0x0003e20008011000 */
[----:B------:R1:W-:Y:S01]  /*52d0*/  @!P1 SYNCS.ARRIVE.TRANS64.RED.A0TR RZ, [UR21+0x98], R3 ;  /* 0x00009803ffff99a7 */ /* 0x0003e20008300415 */
[----:B------:R-:W-:Y:S01]  /*52e0*/  SYNCS.ARRIVE.TRANS64.RED.A1T0 RZ, [UR43], RZ ;  /* 0x000000ffffff79a7 */ /* 0x000fe2000810042b */
[----:B------:R-:W-:Y:S05]  /*52f0*/  BRA.U UP2, `(.L_x_90) ;  /* 0xfffffff102587547 */ /* 0x000fea000b83ffff */
[----:B------:R-:W-:-:S04]  /*5300*/  SHF.L.U32 R2, R11, 0x1f, RZ ;  /* 0x0000001f0b027819 */ /* 0x000fc800000006ff */
[----:B------:R-:W2:Y:S02]  /*5310*/  SYNCS.PHASECHK.TRANS64.TRYWAIT P0, [UR21+0xa0], R2 ;  /* 0x0000a002ff0075a7 */ /* 0x000ea40008001115 */
[----:B--2---:R-:W-:Y:S05]  /*5320*/  @!P0 BRA `(.L_x_91) ;  /* 0x0000003c00408947 */ /* 0x004fea0003800000 */
.L_x_189:
[----:B------:R-:W4:Y:S02]  /*5330*/  SYNCS.PHASECHK.TRANS64.TRYWAIT P0, [UR21+0xa8], R2 ;  /* 0x0000a802ff0075a7 */ /* 0x000f240008001115 */
[----:B----4-:R-:W-:Y:S05]  /*5340*/  @!P0 BRA `(.L_x_92) ;  /* 0x0000003c00508947 */ /* 0x010fea0003800000 */
.L_x_191:
[----:B------:R-:W4:Y:S02]  /*5350*/  SYNCS.PHASECHK.TRANS64.TRYWAIT P0, [UR21+0xb0], R2 ;  /* 0x0000b002ff0075a7 */ /* 0x000f240008001115 */
[----:B----4-:R-:W-:Y:S05]  /*5360*/  @!P0 BRA `(.L_x_93) ;  /* 0x0000003c00608947 */ /* 0x010fea0003800000 */
.L_x_193:
[----:B--2---:R-:W-:-:S07]  /*5370*/  MOV R0, UR21 ;  /* 0x0000001500007c02 */ /* 0x004fce0008000f00 */
.L_x_94:
[----:B--2---:R-:W-:-:S04]  /*5380*/  SHF.L.U32 R2, R11, 0x1f, RZ ;  /* 0x0000001f0b027819 */ /* 0x004fc800000006ff */
[----:B------:R2:W4:Y:S03]  /*5390*/  SYNCS.PHASECHK.TRANS64.TRYWAIT P0, [R0+URZ+0xb8], R2 ;  /* 0x0000b802000075a7 */ /* 0x00052600080011ff */
[----:B----4-:R-:W-:Y:S05]  /*53a0*/  @!P0 NANOSLEEP.SYNCS 0x989680 ;  /* 0x009896800000895d */ /* 0x010fea0003900000 */
[----:B------:R-:W4:Y:S02]  /*53b0*/  @!P0 SYNCS.PHASECHK.TRANS64 P0, [R0+URZ+0xb8], R2 ;  /* 0x0000b802000085a7 */ /* 0x000f2400080010ff */
[----:B-1-34-:R-:W-:Y:S05]  /*53c0*/  @P0 EXIT ;  /* 0x000000000000094d */ /* 0x01afea0003800000 */
[----:B------:R-:W-:Y:S05]  /*53d0*/  BRA `(.L_x_94) ;  /* 0xfffffffc00e87947 */ /* 0x000fea000383ffff */
.L_x_79:
[----:B------:R-:W-:-:S06]  /*53e0*/  UISETP.GE.AND UP0, UPT, UR18, 0x4, UPT ;  /* 0x000000041200788c */ /* 0x000fcc000bf06270 */
[----:B------:R-:W-:-:S13]  /*53f0*/  PLOP3.LUT P0, PT, PT, PT, UP0, 0x80, 0x8 ;  /* 0x000000000008781c */ /* 0x000fda0003f0f008 */
[----:B-1----:R-:W-:Y:S05]  /*5400*/  @!P0 EXIT ;  /* 0x000000000000894d */ /* 0x002fea0003800000 */
[----:B------:R-:W1:Y:S08]  /*5410*/  S2UR UR4, SR_CgaCtaId ;  /* 0x00000000000479c3 */ /* 0x000e700000008800 */
[----:B------:R-:W-:Y:S01]  /*5420*/  BAR.SYNC.DEFER_BLOCKING 0x6, 0xa0 ;  /* 0x0182800000007b1d */ /* 0x000fe20000010000 */
[C---:B------:R-:W-:Y:S01]  /*5430*/  IMAD.SHL.U32 R4, R65.reuse, 0x20, RZ ;  /* 0x0000002041047824 */ /* 0x040fe200078e00ff */
[C---:B------:R-:W-:Y:S01]  /*5440*/  R2P PR, R65.reuse, 0x6 ;  /* 0x0000000641007804 */ /* 0x040fe20000000000 */
[C---:B------:R-:W-:Y:S01]  /*5450*/  IMAD.SHL.U32 R2, R65.reuse, 0x4, RZ ;  /* 0x0000000441027824 */ /* 0x040fe200078e00ff */
[----:B------:R-:W-:Y:S01]  /*5460*/  CS2R R60, SRZ ;  /* 0x00000000003c7805 */ /* 0x000fe2000001ff00 */
[----:B------:R-:W-:Y:S01]  /*5470*/  IMAD.U32 R23, R65, 0x10000, RZ ;  /* 0x0001000041177824 */ /* 0x000fe200078e00ff */
[----:B------:R-:W-:-:S02]  /*5480*/  UMOV UR44, 0x400 ;  /* 0x00000400002c7882 */ /* 0x000fc40000000000 */
[----:B------:R-:W2:Y:S01]  /*5490*/  LDC.64 R50, c[0x0][0x8b0] ;  /* 0x00022c00ff327b82 */ /* 0x000ea20000000a00 */
[C---:B------:R-:W-:Y:S01]  /*54a0*/  LOP3.LUT R3, R4.reuse, 0xe0, RZ, 0xc0, !PT ;  /* 0x000000e004037812 */ /* 0x040fe200078ec0ff */
[----:B------:R-:W-:Y:S01]  /*54b0*/  IMAD.SHL.U32 R26, R65, 0x10, RZ ;  /* 0x00000010411a7824 */ /* 0x000fe200078e00ff */
[----:B------:R-:W-:Y:S01]  /*54c0*/  LOP3.LUT R4, R4, 0x100, RZ, 0xc0, !PT ;  /* 0x0000010004047812 */ /* 0x000fe200078ec0ff */
[----:B------:R-:W-:Y:S01]  /*54d0*/  IMAD.MOV.U32 R64, RZ, RZ, 0x10 ;  /* 0x00000010ff407424 */ /* 0x000fe200078e00ff */
[----:B------:R-:W-:Y:S01]  /*54e0*/  LOP3.LUT R2, R3, 0x1c, R2, 0xf8, !PT ;  /* 0x0000001c03027812 */ /* 0x000fe200078ef802 */
[----:B------:R-:W-:Y:S01]  /*54f0*/  IMAD.MOV.U32 R63, RZ, RZ, 0x20 ;  /* 0x00000020ff3f7424 */ /* 0x000fe200078e00ff */
[----:B------:R-:W-:Y:S01]  /*5500*/  SHF.R.U32.HI R3, RZ, 0x2, R65 ;  /* 0x00000002ff037819 */ /* 0x000fe20000011641 */
[----:B------:R-:W3:Y:S01]  /*5510*/  LDC.64 R48, c[0x0][0x8a8] ;  /* 0x00022a00ff307b82 */ /* 0x000ee20000000a00 */
[----:B------:R-:W-:Y:S01]  /*5520*/  LOP3.LUT R23, R23, 0x600000, RZ, 0xc0, !PT ;  /* 0x0060000017177812 */ /* 0x000fe200078ec0ff */
[----:B------:R-:W-:Y:S01]  /*5530*/  IMAD.MOV.U32 R62, RZ, RZ, 0x1 ;  /* 0x00000001ff3e7424 */ /* 0x000fe200078e00ff */
[----:B------:R-:W-:Y:S01]  /*5540*/  LOP3.LUT R26, R4, 0x600, R26, 0xf8, !PT ;  /* 0x00000600041a7812 */ /* 0x000fe200078ef81a */
[----:B------:R-:W-:Y:S01]  /*5550*/  IMAD.MOV.U32 R22, RZ, RZ, RZ ;  /* 0x000000ffff167224 */ /* 0x000fe200078e00ff */
[----:B------:R-:W-:Y:S01]  /*5560*/  LOP3.LUT R2, R2, 0x4, R3, 0x78, !PT ;  /* 0x0000000402027812 */ /* 0x000fe200078e7803 */
[----:B------:R-:W-:Y:S01]  /*5570*/  IMAD.MOV.U32 R59, RZ, RZ, RZ ;  /* 0x000000ffff3b7224 */ /* 0x000fe200078e00ff */
[----:B------:R-:W-:Y:S01]  /*5580*/  LOP3.LUT R65, R65, 0x60, RZ, 0xc0, !PT ;  /* 0x0000006041417812 */ /* 0x000fe200078ec0ff */
[----:B-1----:R-:W-:Y:S01]  /*5590*/  ULEA UR44, UR4, UR44, 0x18 ;  /* 0x0000002c042c7291 */ /* 0x002fe2000f8ec0ff */
[----:B------:R-:W-:Y:S01]  /*55a0*/  LOP3.LUT R26, R26, R2, RZ, 0xfc, !PT ;  /* 0x000000021a1a7212 */ /* 0x000fe200078efcff */
[----:B------:R-:W1:Y:S01]  /*55b0*/  LDCU UR59, c[0x0][0x370] ;  /* 0x00006e00ff3b77ac */ /* 0x000e620008000800 */
[----:B------:R-:W-:-:S02]  /*55c0*/  SEL R64, R64, 0xfffffff0, !P2 ;  /* 0xfffffff040407807 */ /* 0x000fc40005000000 */
[----:B------:R-:W-:Y:S01]  /*55d0*/  SEL R63, R63, 0xffffffe0, !P1 ;  /* 0xffffffe03f3f7807 */ /* 0x000fe20004800000 */
[----:B------:R-:W-:Y:S01]  /*55e0*/  UIADD3 UR4, UPT, UPT, UR44, 0x400, URZ ;  /* 0x000004002c047890 */ /* 0x000fe2000fffe0ff */
[----:B------:R-:W4:Y:S02]  /*55f0*/  LDCU UR43, c[0x0][0xb0c] ;  /* 0x00016180ff2b77ac */ /* 0x000f240008000800 */
[----:B------:R-:W1:Y:S03]  /*5600*/  LDS R0, [UR44+0x180] ;  /* 0x0001802cff007984 */ /* 0x000e660008000800 */
[----:B------:R-:W-:Y:S01]  /*5610*/  IMAD.U32 R57, RZ, RZ, UR4 ;  /* 0x00000004ff397e24 */ /* 0x000fe2000f8e00ff */
[----:B------:R-:W1:Y:S01]  /*5620*/  LDCU UR39, c[0x0][0xb30] ;  /* 0x00016600ff2777ac */ /* 0x000e620008000800 */
[----:B------:R-:W1:Y:S01]  /*5630*/  LDCU.64 UR56, c[0x0][0x888] ;  /* 0x00011100ff3877ac */ /* 0x000e620008000a00 */
[----:B------:R-:W1:Y:S01]  /*5640*/  LDCU.64 UR40, c[0x0][0xb28] ;  /* 0x00016500ff2877ac */ /* 0x000e620008000a00 */
[----:B------:R-:W1:Y:S01]  /*5650*/  LDCU.64 UR62, c[0x0][0x890] ;  /* 0x00011200ff3e77ac */ /* 0x000e620008000a00 */
[----:B------:R-:W1:Y:S01]  /*5660*/  LDCU.128 UR52, c[0x0][0xb10] ;  /* 0x00016200ff3477ac */ /* 0x000e620008000c00 */
[----:B------:R-:W1:Y:S01]  /*5670*/  LDCU UR58, c[0x0][0x374] ;  /* 0x00006e80ff3a77ac */ /* 0x000e620008000800 */
[----:B------:R-:W-:Y:S01]  /*5680*/  UMOV UR47, URZ ;  /* 0x000000ff002f7c82 */ /* 0x000fe20008000000 */
[----:B------:R-:W-:Y:S01]  /*5690*/  UMOV UR46, URZ ;  /* 0x000000ff002e7c82 */ /* 0x000fe20008000000 */
[----:B-1234-:R-:W-:-:S07]  /*56a0*/  IMAD.IADD R23, R0, 0x1, R23 ;  /* 0x0000000100177824 */ /* 0x01efce00078e0217 */
.L_x_138:
[C---:B------:R-:W-:Y:S02]  /*56b0*/  LEA R3, R59.reuse, UR44, 0x3 ;  /* 0x0000002c3b037c11 */ /* 0x040fe4000f8e18ff */
[----:B------:R-:W-:Y:S02]  /*56c0*/  SHF.L.U32 R0, R60, 0x1f, RZ ;  /* 0x0000001f3c007819 */ /* 0x000fe400000006ff */
[----:B-1----:R-:W-:Y:S02]  /*56d0*/  LEA R4, R59, UR44, 0x4 ;  /* 0x0000002c3b047c11 */ /* 0x002fe4000f8e20ff */
[----:B------:R-:W1:Y:S02]  /*56e0*/  SYNCS.PHASECHK.TRANS64.TRYWAIT P0, [R3+URZ+0xd0], R0 ;  /* 0x0000d000030075a7 */ /* 0x000e6400080011ff */
[----:B-1----:R-:W-:Y:S05]  /*56f0*/  @!P0 BRA `(.L_x_95) ;  /* 0x0000003800948947 */ /* 0x002fea0003800000 */
.L_x_194:
[----:B------:R-:W2:Y:S01]  /*5700*/  LDS.128 R4, [R4+0x160] ;  /* 0x0001600004047984 */ /* 0x000ea20000000c00 */
[----:B------:R-:W-:Y:S01]  /*5710*/  UISETP.GE.AND UP0, UPT, UR42, 0x1, UPT ;  /* 0x000000012a00788c */ /* 0x000fe2000bf06270 */
[----:B------:R-:W-:Y:S01]  /*5720*/  @!PT LDS RZ, [RZ] ;  /* 0x00000000fffff984 */ /* 0x000fe20000000800 */
[----:B------:R-:W-:Y:S01]  /*5730*/  @!PT LDS RZ, [RZ] ;  /* 0x00000000fffff984 */ /* 0x000fe20000000800 */
[----:B------:R-:W-:Y:S01]  /*5740*/  @!PT LDS RZ, [RZ] ;  /* 0x00000000fffff984 */ /* 0x000fe20000000800 */
[----:B------:R-:W-:Y:S01]  /*5750*/  @!PT LDS RZ, [RZ] ;  /* 0x00000000fffff984 */ /* 0x000fe20000000800 */
[----:B------:R3:W-:Y:S06]  /*5760*/  MEMBAR.ALL.CTA ;  /* 0x0000000000007992 */ /* 0x0007ec0000008000 */
[----:B---3--:R-:W3:Y:S01]  /*5770*/  FENCE.VIEW.ASYNC.S ;  /* 0x00000000000073c6 */ /* 0x008ee20000000000 */
[----:B--2---:R-:W-:Y:S11]  /*5780*/  LOP3.LUT P0, RZ, R6, 0x1, RZ, 0xc0, !PT ;  /* 0x0000000106ff7812 */ /* 0x004ff6000780c0ff */
[----:B------:R-:W-:Y:S02]  /*5790*/  @!UPT UIADD3 URZ, UPT, UPT, URZ, URZ, URZ ;  /* 0x000000fffffff290 */ /* 0x000fe4000fffe0ff */
[----:B---3--:R-:W-:Y:S01]  /*57a0*/  VOTEU.ANY UP1, P0 ;  /* 0x0000000000ff7886 */ /* 0x008fe20000020100 */
[----:B------:R-:W-:Y:S01]  /*57b0*/  PLOP3.LUT P0, PT, PT, PT, UP1, 0x80, 0x8 ;  /* 0x000000000008781c */ /* 0x000fe20003f0f018 */
[----:B------:R-:W-:Y:S11]  /*57c0*/  UP2UR UR61, UPR, URZ, 0x2 ;  /* 0x00000002ff3d7883 */ /* 0x000ff60008000000 */
[----:B------:R-:W-:Y:S01]  /*57d0*/  @!UPT UIADD3 URZ, UPT, UPT, URZ, URZ, URZ ;  /* 0x000000fffffff290 */ /* 0x000fe2000fffe0ff */
        /* <DEDUP_REMOVED lines=13> */
[----:B------:R-:W2:Y:S01]  /*58b0*/  LDCU UR12, c[0x0][0xb20] ;  /* 0x00016400ff0c77ac */ /* 0x000ea20008000800 */
[----:B------:R-:W-:Y:S02]  /*58c0*/  UIMAD.WIDE.U32 UR4, UR58, UR55, URZ ;  /* 0x000000373a0472a5 */ /* 0x000fe4000f8e00ff */
[----:B------:R-:W-:Y:S02]  /*58d0*/  UIMAD.WIDE.U32 UR6, UR59, UR52, URZ ;  /* 0x000000343b0672a5 */ /* 0x000fe4000f8e00ff */
[----:B------:R-:W-:Y:S02]  /*58e0*/  UISETP.NE.AND UP0, UPT, UR54, 0x1, UPT ;  /* 0x000000013600788c */ /* 0x000fe4000bf05270 */
[----:B------:R-:W-:Y:S02]  /*58f0*/  UIMAD.WIDE.U32 UR8, UR37, UR55, URZ ;  /* 0x00000037250872a5 */ /* 0x000fe4000f8e00ff */
[----:B------:R-:W-:Y:S02]  /*5900*/  UIMAD.WIDE.U32 UR10, UR38, UR52, URZ ;  /* 0x00000034260a72a5 */ /* 0x000fe4000f8e00ff */
[----:B------:R-:W-:Y:S02]  /*5910*/  UISETP.NE.AND UP1, UPT, UR43, 0x1, UPT ;  /* 0x000000012b00788c */ /* 0x000fe4000bf25270 */
[----:B------:R-:W-:Y:S01]  /*5920*/  UISETP.NE.AND UP2, UPT, UR42, 0x1, UPT ;  /* 0x000000012a00788c */ /* 0x000fe2000bf45270 */
[----:B------:R-:W-:Y:S02]  /*5930*/  UMOV UR4, UR5 ;  /* 0x0000000500047c82 */ /* 0x000fe40008000000 */
[----:B--2---:R-:W-:Y:S03]  /*5940*/  USHF.R.U32.HI UR5, URZ, UR12, UR4 ;  /* 0x0000000cff057299 */ /* 0x004fe60008011604 */
[----:B------:R-:W-:Y:S02]  /*5950*/  UMOV UR4, UR7 ;  /* 0x0000000700047c82 */ /* 0x000fe40008000000 */
[----:B------:R-:W-:Y:S02]  /*5960*/  USHF.R.U32.HI UR7, URZ, UR53, UR4 ;  /* 0x00000035ff077299 */ /* 0x000fe40008011604 */
[----:B------:R-:W-:Y:S02]  /*5970*/  USEL UR4, UR58, UR5, !UP0 ;  /* 0x000000053a047287 */ /* 0x000fe4000c000000 */
[----:B------:R-:W-:Y:S01]  /*5980*/  USEL UR7, UR59, UR7, !UP1 ;  /* 0x000000073b077287 */ /* 0x000fe2000c800000 */
[----:B------:R-:W-:Y:S01]  /*5990*/  UMOV UR5, UR9 ;  /* 0x0000000900057c82 */ /* 0x000fe20008000000 */
[----:B------:R-:W-:Y:S02]  /*59a0*/  UIMAD.WIDE.U32 UR8, UR4, UR40, URZ ;  /* 0x00000028040872a5 */ /* 0x000fe4000f8e00ff */
[----:B------:R-:W-:Y:S03]  /*59b0*/  USHF.R.U32.HI UR6, URZ, UR12, UR5 ;  /* 0x0000000cff067299 */ /* 0x000fe60008011605 */
[----:B------:R-:W-:Y:S01]  /*59c0*/  UMOV UR5, UR11 ;  /* 0x0000000b00057c82 */ /* 0x000fe20008000000 */
[----:B------:R-:W-:Y:S02]  /*59d0*/  UIMAD.WIDE.U32 UR10, UR7, UR40, URZ ;  /* 0x00000028070a72a5 */ /* 0x000fe4000f8e00ff */
[----:B------:R-:W-:Y:S02]  /*59e0*/  USHF.R.U32.HI UR12, URZ, UR53, UR5 ;  /* 0x00000035ff0c7299 */ /* 0x000fe40008011605 */
[----:B------:R-:W-:Y:S01]  /*59f0*/  USEL UR6, UR37, UR6, !UP0 ;  /* 0x0000000625067287 */ /* 0x000fe2000c000000 */
[----:B------:R-:W-:Y:S02]  /*5a00*/  UMOV UR5, UR9 ;  /* 0x0000000900057c82 */ /* 0x000fe40008000000 */
[----:B------:R-:W-:Y:S01]  /*5a10*/  UMOV UR10, UR11 ;  /* 0x0000000b000a7c82 */ /* 0x000fe20008000000 */
[----:B------:R-:W-:Y:S02]  /*5a20*/  @UP2 USHF.R.U32.HI UR4, URZ, UR41, UR5 ;  /* 0x00000029ff042299 */ /* 0x000fe40008011605 */
[----:B------:R-:W-:Y:S02]  /*5a30*/  @UP2 USHF.R.U32.HI UR7, URZ, UR41, UR10 ;  /* 0x00000029ff072299 */ /* 0x000fe4000801160a */
[----:B------:R-:W-:Y:S02]  /*5a40*/  UIMAD UR4, UR42, UR4, URZ ;  /* 0x000000042a0472a4 */ /* 0x000fe4000f8e02ff */
[----:B------:R-:W-:Y:S02]  /*5a50*/  UIMAD.WIDE.U32 UR10, UR6, UR40, URZ ;  /* 0x00000028060a72a5 */ /* 0x000fe4000f8e00ff */
[----:B------:R-:W-:Y:S02]  /*5a60*/  USEL UR5, UR38, UR12, !UP1 ;  /* 0x0000000c26057287 */ /* 0x000fe4000c800000 */
[----:B------:R-:W-:Y:S02]  /*5a70*/  UIMAD UR8, UR42, UR7, URZ ;  /* 0x000000072a0872a4 */ /* 0x000fe4000f8e02ff */
[----:B------:R-:W-:Y:S03]  /*5a80*/  UISETP.GE.AND UP0, UPT, UR6, UR4, UPT ;  /* 0x000000040600728c */ /* 0x000fe6000bf06270 */
[----:B------:R-:W-:Y:S01]  /*5a90*/  UMOV UR4, UR11 ;  /* 0x0000000b00047c82 */ /* 0x000fe20008000000 */
[----:B------:R-:W-:Y:S02]  /*5aa0*/  UISETP.GE.OR UP0, UPT, UR5, UR8, UP0 ;  /* 0x000000080500728c */ /* 0x000fe40008706670 */
[----:B------:R-:W-:Y:S02]  /*5ab0*/  USHF.R.U32.HI UR4, URZ, UR41, UR4 ;  /* 0x00000029ff047299 */ /* 0x000fe40008011604 */
[----:B------:R-:W-:Y:S02]  /*5ac0*/  UIMAD.WIDE.U32 UR8, UR5, UR40, URZ ;  /* 0x00000028050872a5 */ /* 0x000fe4000f8e00ff */
[----:B------:R-:W-:Y:S02]  /*5ad0*/  USEL UR11, UR6, UR4, !UP2 ;  /* 0x00000004060b7287 */ /* 0x000fe4000d000000 */
[----:B------:R-:W-:Y:S02]  /*5ae0*/  UIADD3 UR8, UPT, UPT, -UR5, URZ, URZ ;  /* 0x000000ff05087290 */ /* 0x000fe4000fffe1ff */
[----:B------:R-:W-:Y:S01]  /*5af0*/  UIADD3 UR10, UPT, UPT, -UR11, URZ, URZ ;  /* 0x000000ff0b0a7290 */ /* 0x000fe2000fffe1ff */
[----:B------:R-:W-:Y:S01]  /*5b00*/  @!UP0 UMOV UR4, UR9 ;  /* 0x0000000900048c82 */ /* 0x000fe20008000000 */
[----:B------:R-:W-:Y:S02]  /*5b10*/  UIADD3 UR9, UPT, UPT, -UR6, URZ, URZ ;  /* 0x000000ff06097290 */ /* 0x000fe4000fffe1ff */
[----:B------:R-:W-:Y:S02]  /*5b20*/  @!UP0 USHF.R.U32.HI UR4, URZ, UR41, UR4 ;  /* 0x00000029ff048299 */ /* 0x000fe40008011604 */
[----:B------:R-:W-:Y:S02]  /*5b30*/  UIMAD UR10, UR42, UR10, UR6 ;  /* 0x0000000a2a0a72a4 */ /* 0x000fe4000f8e0206 */
[----:B------:R-:W-:Y:S04]  /*5b40*/  @!UP0 USEL UR4, UR5, UR4, !UP2 ;  /* 0x0000000405048287 */ /* 0x000fe8000d000000 */
[----:B------:R-:W-:Y:S02]  /*5b50*/  @!UP0 UIMAD UR10, UR7, UR10, UR4 ;  /* 0x0000000a070a82a4 */ /* 0x000fe4000f8e0204 */
[----:B------:R-:W-:Y:S02]  /*5b60*/  @!UP0 UIADD3 UR11, UPT, UPT, UR11, -UR4, URZ ;  /* 0x800000040b0b8290 */ /* 0x000fe4000fffe0ff */
[----:B------:R-:W-:Y:S02]  /*5b70*/  UIMAD UR7, UR43, UR8, UR38 ;  /* 0x000000082b0772a4 */ /* 0x000fe4000f8e0226 */
[----:B------:R-:W-:Y:S02]  /*5b80*/  @!UP0 UIMAD UR6, UR11, UR42, UR5 ;  /* 0x0000002a0b0682a4 */ /* 0x000fe4000f8e0205 */
[----:B------:R-:W-:Y:S01]  /*5b90*/  UIMAD UR4, UR54, UR9, UR37 ;  /* 0x00000009360472a4 */ /* 0x000fe2000f8e0225 */
[----:B------:R-:W-:Y:S02]  /*5ba0*/  @!UP0 UMOV UR5, UR10 ;  /* 0x0000000a00058c82 */ /* 0x000fe40008000000 */
[----:B------:R-:W-:Y:S02]  /*5bb0*/  UIMAD UR38, UR5, UR43, UR7 ;  /* 0x0000002b052672a4 */ /* 0x000fe4000f8e0207 */
[----:B------:R-:W-:Y:S11]  /*5bc0*/  UIMAD UR37, UR6, UR54, UR4 ;  /* 0x00000036062572a4 */ /* 0x000ff6000f8e0204 */
[----:B------:R-:W-:Y:S01]  /*5bd0*/  @!UPT UIADD3 URZ, UPT, UPT, URZ, URZ, URZ ;  /* 0x000000fffffff290 */ /* 0x000fe2000fffe0ff */
.L_x_96:
[----:B------:R-:W-:Y:S01]  /*5be0*/  UISETP.NE.AND UP0, UPT, UR39, 0x1, UPT ;  /* 0x000000012700788c */ /* 0x000fe2000bf05270 */
[----:B------:R-:W-:Y:S01]  /*5bf0*/  LOP3.LUT P0, RZ, R57, 0x3f0, RZ, 0xc0, !PT ;  /* 0x000003f039ff7812 */ /* 0x000fe2000780c0ff */
[----:B------:R-:W-:Y:S01]  /*5c00*/  USHF.L.U32 UR50, UR30, 0x6, URZ ;  /* 0x000000061e327899 */ /* 0x000fe200080006ff */
[----:B------:R-:W-:Y:S01]  /*5c10*/  BSSY.RECONVERGENT B6, `(.L_x_97) ;  /* 0x0000034000067945 */ /* 0x000fe20003800200 */
[----:B------:R-:W-:Y:S01]  /*5c20*/  USHF.L.U32 UR49, UR31, 0x7, URZ ;  /* 0x000000071f317899 */ /* 0x000fe200080006ff */
[----:B------:R-:W-:Y:S06]  /*5c30*/  IADD3 R59, PT, PT, R59, 0x1, RZ ;  /* 0x000000013b3b7810 */ /* 0x000fec0007ffe0ff */
[----:B------:R-:W2:Y:S01]  /*5c40*/  @!UP0 LDCU.128 UR12, c[0x0][0xb10] ;  /* 0x00016200ff0c87ac */ /* 0x000ea20008000c00 */
[----:B------:R-:W3:Y:S01]  /*5c50*/  @!UP0 LDCU UR5, c[0x0][0xb0c] ;  /* 0x00016180ff0587ac */ /* 0x000ee20008000800 */
[----:B------:R-:W4:Y:S01]  /*5c60*/  @!UP0 LDCU UR10, c[0x0][0xb20] ;  /* 0x00016400ff0a87ac */ /* 0x000f220008000800 */
[----:B--2---:R-:W-:Y:S02]  /*5c70*/  UIMAD.WIDE.U32 UR8, UR38, UR12, URZ ;  /* 0x0000000c260872a5 */ /* 0x004fe4000f8e00ff */
[----:B------:R-:W-:Y:S02]  /*5c80*/  UIMAD.WIDE.U32 UR6, UR37, UR15, URZ ;  /* 0x0000000f250672a5 */ /* 0x000fe4000f8e00ff */
[----:B------:R-:W-:Y:S03]  /*5c90*/  @!UP0 UISETP.NE.AND UP1, UPT, UR14, 0x1, UPT ;  /* 0x000000010e00888c */ /* 0x000fe6000bf25270 */
[----:B------:R-:W-:Y:S01]  /*5ca0*/  @!UP0 UMOV UR4, UR9 ;  /* 0x0000000900048c82 */ /* 0x000fe20008000000 */
[----:B---3--:R-:W-:Y:S02]  /*5cb0*/  @!UP0 UISETP.NE.AND UP2, UPT, UR5, 0x1, UPT ;  /* 0x000000010500888c */ /* 0x008fe4000bf45270 */
[----:B------:R-:W-:Y:S01]  /*5cc0*/  @!UP0 USHF.R.U32.HI UR4, URZ, UR13, UR4 ;  /* 0x0000000dff048299 */ /* 0x000fe20008011604 */
[----:B------:R-:W-:Y:S02]  /*5cd0*/  @!UP0 UMOV UR6, UR7 ;  /* 0x0000000700068c82 */ /* 0x000fe40008000000 */
[----:B----4-:R-:W-:Y:S02]  /*5ce0*/  @!UP0 USHF.R.U32.HI UR6, URZ, UR10, UR6 ;  /* 0x0000000aff068299 */ /* 0x010fe40008011606 */
[----:B------:R-:W-:Y:S02]  /*5cf0*/  @!UP0 USEL UR7, UR38, UR4, !UP2 ;  /* 0x0000000426078287 */ /* 0x000fe4000d000000 */
[----:B------:R-:W-:Y:S04]  /*5d00*/  @!UP0 USEL UR6, UR37, UR6, !UP1 ;  /* 0x0000000625068287 */ /* 0x000fe8000c800000 */
[----:B------:R-:W-:Y:S02]  /*5d10*/  @!UP0 UIADD3 UR4, UPT, UPT, -UR7, UR6, URZ ;  /* 0x0000000607048290 */ /* 0x000fe4000fffe1ff */
[----:B------:R-:W-:Y:S02]  /*5d20*/  @!UP0 UIADD3 UR6, UPT, UPT, UR7, -UR6, URZ ;  /* 0x8000000607068290 */ /* 0x000fe4000fffe0ff */
[----:B------:R-:W-:Y:S02]  /*5d30*/  @!UP0 UIMAD UR38, UR4, UR5, UR38 ;  /* 0x00000005042682a4 */ /* 0x000fe4000f8e0226 */
[----:B------:R-:W-:Y:S01]  /*5d40*/  @!UP0 UIMAD UR37, UR6, UR14, UR37 ;  /* 0x0000000e062582a4 */ /* 0x000fe2000f8e0225 */
[----:B------:R-:W-:Y:S11]  /*5d50*/  @!P0 BRA `(.L_x_98) ;  /* 0x00000000007c8947 */ /* 0x000ff60003800000 */
[----:B------:R-:W2:Y:S01]  /*5d60*/  LDCU.64 UR8, c[0x4][0x80] ;  /* 0x01001000ff0877ac */ /* 0x000ea20008000a00 */
[----:B------:R-:W-:Y:S01]  /*5d70*/  MOV R2, 0x0 ;  /* 0x0000000000027802 */ /* 0x000fe20000000f00 */
[----:B------:R-:W-:Y:S02]  /*5d80*/  HFMA2 R12, -RZ, RZ, 0, 5.9604644775390625e-08 ;  /* 0x00000001ff0c7431 */ /* 0x000fe400000001ff */
[----:B------:R-:W-:Y:S01]  /*5d90*/  IMAD.MOV.U32 R8, RZ, RZ, 0x70 ;  /* 0x00000070ff087424 */ /* 0x000fe200078e00ff */
[----:B------:R3:W4:Y:S01]  /*5da0*/  LDC.64 R14, c[0x4][R2] ;  /* 0x01000000020e7b82 */ /* 0x0007220000000a00 */
[----:B------:R-:W1:Y:S01]  /*5db0*/  LDCU.64 UR6, c[0x4][0x88] ;  /* 0x01001100ff0677ac */ /* 0x000e620008000a00 */
[----:B------:R-:W-:Y:S01]  /*5dc0*/  IMAD.MOV.U32 R13, RZ, RZ, RZ ;  /* 0x000000ffff0d7224 */ /* 0x000fe200078e00ff */
[----:B------:R-:W1:Y:S01]  /*5dd0*/  LDCU.64 UR4, c[0x4][0x8] ;  /* 0x01000100ff0477ac */ /* 0x000e620008000a00 */
[----:B--2---:R-:W-:Y:S01]  /*5de0*/  MOV R5, UR9 ;  /* 0x0000000900057c02 */ /* 0x004fe20008000f00 */
[----:B------:R-:W-:Y:S01]  /*5df0*/  IMAD.U32 R4, RZ, RZ, UR8 ;  /* 0x00000008ff047e24 */ /* 0x000fe2000f8e00ff */
[----:B-1----:R-:W-:Y:S01]  /*5e00*/  MOV R7, UR7 ;  /* 0x0000000700077c02 */ /* 0x002fe20008000f00 */
[----:B------:R-:W-:Y:S01]  /*5e10*/  IMAD.U32 R6, RZ, RZ, UR6 ;  /* 0x00000006ff067e24 */ /* 0x000fe2000f8e00ff */
[----:B------:R-:W-:Y:S01]  /*5e20*/  MOV R11, UR5 ;  /* 0x00000005000b7c02 */ /* 0x000fe20008000f00 */
[----:B------:R-:W-:Y:S02]  /*5e30*/  IMAD.U32 R10, RZ, RZ, UR4 ;  /* 0x00000004ff0a7e24 */ /* 0x000fe4000f8e00ff */
[----:B------:R-:W-:Y:S07]  /*5e40*/  LEPC R20, `(.L_x_99) ;  /* 0x000000001014794e */ /* 0x000fee0000000000 */
[----:B---345:R-:W-:Y:S05]  /*5e50*/  CALL.ABS.NOINC R14 ;  /* 0x000000000e007343 */ /* 0x038fea0003c00000 */
.L_x_99:
[----:B------:R-:W1:Y:S01]  /*5e60*/  LDCU.64 UR8, c[0x4][0x80] ;  /* 0x01001000ff0877ac */ /* 0x000e620008000a00 */
[----:B------:R-:W2:Y:S01]  /*5e70*/  LDC.64 R2, c[0x4][R2] ;  /* 0x0100000002027b82 */ /* 0x000ea20000000a00 */
[----:B------:R-:W-:Y:S02]  /*5e80*/  HFMA2 R12, -RZ, RZ, 0, 5.9604644775390625e-08 ;  /* 0x00000001ff0c7431 */ /* 0x000fe400000001ff */
[----:B------:R-:W-:Y:S02]  /*5e90*/  IMAD.MOV.U32 R8, RZ, RZ, 0x70 ;  /* 0x00000070ff087424 */ /* 0x000fe400078e00ff */
[----:B------:R-:W-:Y:S01]  /*5ea0*/  IMAD.MOV.U32 R13, RZ, RZ, RZ ;  /* 0x000000ffff0d7224 */ /* 0x000fe200078e00ff */
[----:B------:R-:W3:Y:S01]  /*5eb0*/  LDCU.64 UR6, c[0x4][0x88] ;  /* 0x01001100ff0677ac */ /* 0x000ee20008000a00 */
[----:B------:R-:W4:Y:S01]  /*5ec0*/  LDCU.64 UR4, c[0x4][0x8] ;  /* 0x01000100ff0477ac */ /* 0x000f220008000a00 */
[----:B-1----:R-:W-:Y:S02]  /*5ed0*/  MOV R4, UR8 ;  /* 0x0000000800047c02 */ /* 0x002fe40008000f00 */
[----:B------:R-:W-:Y:S02]  /*5ee0*/  MOV R5, UR9 ;  /* 0x0000000900057c02 */ /* 0x000fe40008000f00 */
[----:B---3--:R-:W-:Y:S01]  /*5ef0*/  MOV R7, UR7 ;  /* 0x0000000700077c02 */ /* 0x008fe20008000f00 */
[----:B------:R-:W-:Y:S01]  /*5f00*/  IMAD.U32 R6, RZ, RZ, UR6 ;  /* 0x00000006ff067e24 */ /* 0x000fe2000f8e00ff */
[----:B----4-:R-:W-:Y:S01]  /*5f10*/  MOV R11, UR5 ;  /* 0x00000005000b7c02 */ /* 0x010fe20008000f00 */
[----:B------:R-:W-:Y:S02]  /*5f20*/  IMAD.U32 R10, RZ, RZ, UR4 ;  /* 0x00000004ff0a7e24 */ /* 0x000fe4000f8e00ff */
[----:B------:R-:W-:Y:S07]  /*5f30*/  LEPC R20, `(.L_x_98) ;  /* 0x000000001014794e */ /* 0x000fee0000000000 */
[----:B--2---:R-:W-:Y:S05]  /*5f40*/  CALL.ABS.NOINC R2 ;  /* 0x0000000002007343 */ /* 0x004fea0003c00000 */
.L_x_98:
[----:B------:R-:W-:Y:S05]  /*5f50*/  BSYNC.RECONVERGENT B6 ;  /* 0x0000000000067941 */ /* 0x000fea0003800200 */
.L_x_97:
[----:B------:R-:W-:Y:S01]  /*5f60*/  R2UR UR4, R56 ;  /* 0x00000000380472ca */ /* 0x000fe200000e0000 */
[----:B------:R-:W-:Y:S01]  /*5f70*/  UISETP.NE.U32.AND UP0, UPT, UR62, URZ, UPT ;  /* 0x000000ff3e00728c */ /* 0x000fe2000bf05070 */
[----:B------:R-:W-:Y:S02]  /*5f80*/  ISETP.NE.U32.AND P4, PT, R50, RZ, PT ;  /* 0x000000ff3200720c */ /* 0x000fe40003f85070 */
[----:B------:R-:W-:Y:S01]  /*5f90*/  ISETP.NE.U32.AND P2, PT, RZ, UR56, PT ;  /* 0x00000038ff007c0c */ /* 0x000fe2000bf45070 */
[----:B------:R-:W-:Y:S01]  /*5fa0*/  UISETP.NE.AND.EX UP1, UPT, UR63, URZ, UPT, UP0 ;  /* 0x000000ff3f00728c */ /* 0x000fe2000bf25300 */
[----:B------:R-:W-:Y:S01]  /*5fb0*/  ISETP.NE.AND.EX P4, PT, R51, RZ, PT, P4 ;  /* 0x000000ff3300720c */ /* 0x000fe20003f85340 */
[----:B------:R-:W-:Y:S01]  /*5fc0*/  UPLOP3.LUT UP0, UPT, UPT, UPT, UPT, 0x40, 0x4 ;  /* 0x000000000004789c */ /* 0x000fe20003f0e870 */
[----:B------:R-:W-:Y:S05]  /*5fd0*/  ISETP.NE.AND.EX P2, PT, RZ, UR57, PT, P2 ;  /* 0x00000039ff007c0c */ /* 0x000fea000bf45320 */
[----:B------:R-:W-:Y:S06]  /*5fe0*/  UISETP.NE.AND UP2, UPT, UR4, URZ, UPT ;  /* 0x000000ff0400728c */ /* 0x000fec000bf45270 */
[----:B------:R-:W-:Y:S05]  /*5ff0*/  PLOP3.LUT P1, PT, PT, PT, UP2, 0x80, 0x8 ;  /* 0x000000000008781c */ /* 0x000fea0003f2f028 */
[----:B------:R-:W-:Y:S06]  /*6000*/  @UP2 UPLOP3.LUT UP0, UPT, UPT, UPT, UP1, 0x80, 0x8 ;  /* 0x000000000008289c */ /* 0x000fec0003f0f010 */
[----:B------:R-:W-:Y:S01]  /*6010*/  PLOP3.LUT P0, PT, PT, PT, UP0, 0x80, 0x8 ;  /* 0x000000000008781c */ /* 0x000fe20003f0f008 */
[----:B------:R-:W-:Y:S01]  /*6020*/  @!UPT UIADD3 URZ, UPT, UPT, URZ, URZ, URZ ;  /* 0x000000fffffff290 */ /* 0x000fe2000fffe0ff */
[----:B------:R-:W-:Y:S11]  /*6030*/  BRA.U !UP1, `(.L_x_100) ;  /* 0x00000001093c7547 */ /* 0x000ff6000b800000 */
[----:B------:R-:W-:Y:S01]  /*6040*/  UISETP.NE.U32.AND UP0, UPT, UR56, URZ, UPT ;  /* 0x000000ff3800728c */ /* 0x000fe2000bf05070 */
[----:B-1----:R-:W-:Y:S01]  /*6050*/  HFMA2 R0, -RZ, RZ, 0, 5.9604644775390625e-08 ;  /* 0x00000001ff007431 */ /* 0x002fe200000001ff */
[----:B------:R-:W1:Y:S01]  /*6060*/  LDCU.64 UR8, c[0x0][0x358] ;  /* 0x00006b00ff0877ac */ /* 0x000e620008000a00 */
[----:B------:R-:W-:Y:S01]  /*6070*/  IMAD.MOV.U32 R52, RZ, RZ, 0x1 ;  /* 0x00000001ff347424 */ /* 0x000fe200078e00ff */
[----:B------:R-:W-:Y:S06]  /*6080*/  UISETP.NE.AND.EX UP0, UPT, UR57, URZ, UPT, UP0 ;  /* 0x000000ff3900728c */ /* 0x000fec000bf05300 */
        /* <DEDUP_REMOVED lines=9> */
[----:B--23--:R-:W-:Y:S02]  /*6120*/  @!P3 IMAD.U32 R27, RZ, RZ, UR4 ;  /* 0x00000004ff1bbe24 */ /* 0x00cfe4000f8e00ff */
.L_x_100:
[----:B------:R-:W-:Y:S05]  /*6130*/  @!P4 BRA `(.L_x_101) ;  /* 0x000000000024c947 */ /* 0x000fea0003800000 */
[----:B------:R-:W-:Y:S01]  /*6140*/  ISETP.NE.U32.AND P3, PT, R48, RZ, PT ;  /* 0x000000ff3000720c */ /* 0x000fe20003f65070 */
[----:B------:R-:W2:Y:S03]  /*6150*/  LDCU.64 UR4, c[0x0][0x358] ;  /* 0x00006b00ff0477ac */ /* 0x000ea60008000a00 */
[----:B------:R-:W-:Y:S11]  /*6160*/  ISETP.NE.AND.EX P3, PT, R49, RZ, PT, P3 ;  /* 0x000000ff3100720c */ /* 0x000ff60003f65330 */
[----:B------:R-:W-:Y:S02]  /*6170*/  @!UPT UIADD3 URZ, UPT, UPT, URZ, URZ, URZ ;  /* 0x000000fffffff290 */ /* 0x000fe4000fffe0ff */
[----:B------:R-:W3:Y:S01]  /*6180*/  @P3 LDC.64 R2, c[0x0][0x8a8] ;  /* 0x00022a00ff023b82 */ /* 0x000ee20000000a00 */
[----:B-1----:R-:W-:Y:S04]  /*6190*/  @P3 IMAD R0, R50, UR36, RZ ;  /* 0x0000002432003c24 */ /* 0x002fe8000f8e02ff */
[----:B---3--:R-:W-:Y:S05]  /*61a0*/  @P3 IMAD.WIDE R2, R0, 0x4, R2 ;  /* 0x0000000400023825 */ /* 0x008fea00078e0202 */
[----:B--2--5:R2:W5:Y:S02]  /*61b0*/  @P3 LDG.E R24, desc[UR4][R2.64] ;  /* 0x0000000402183981 */ /* 0x024564000c1e1900 */
[----:B--2---:R-:W3:Y:S02]  /*61c0*/  @!P3 LDC R24, c[0x0][0x8a0] ;  /* 0x00022800ff18bb82 */ /* 0x004ee40000000800 */
.L_x_101:
[----:B-----5:R-:W-:Y:S01]  /*61d0*/  FSETP.NEU.AND P3, PT, R27, RZ, PT ;  /* 0x000000ff1b00720b */ /* 0x020fe20003f6d000 */
[----:B------:R-:W-:Y:S01]  /*61e0*/  IMAD.SHL.U32 R75, R26, 0x4, RZ ;  /* 0x000000041a4b7824 */ /* 0x000fe200078e00ff */
[----:B------:R-:W-:Y:S01]  /*61f0*/  SEL R4, RZ, 0xffffffff, P2 ;  /* 0xffffffffff047807 */ /* 0x000fe20001000000 */
[----:B------:R-:W-:Y:S01]  /*6200*/  BSSY B1, `(.L_x_102) ;  /* 0x0000044000017945 */ /* 0x000fe20003800000 */
[----:B------:R-:W-:Y:S01]  /*6210*/  @P1 LOP3.LUT P2, RZ, R52, 0xff, RZ, 0xc0, !PT ;  /* 0x000000ff34ff1812 */ /* 0x000fe2000784c0ff */
[----:B------:R-:W-:Y:S01]  /*6220*/  VIADD R69, R75, UR44 ;  /* 0x0000002c4b457c36 */ /* 0x000fe20008000000 */
[----:B-1----:R-:W-:Y:S01]  /*6230*/  @P1 SEL R0, RZ, 0xffffffff, P3 ;  /* 0xffffffffff001807 */ /* 0x002fe20001800000 */
[----:B------:R-:W-:Y:S01]  /*6240*/  IMAD.MOV.U32 R76, RZ, RZ, 0x1 ;  /* 0x00000001ff4c7424 */ /* 0x000fe200078e00ff */
[----:B------:R-:W-:Y:S01]  /*6250*/  LOP3.LUT R62, R62, 0x1, RZ, 0x3c, !PT ;  /* 0x000000013e3e7812 */ /* 0x000fe200078e3cff */
[----:B------:R-:W-:Y:S01]  /*6260*/  IMAD.MOV.U32 R74, RZ, RZ, RZ ;  /* 0x000000ffff4a7224 */ /* 0x000fe200078e00ff */
[----:B------:R-:W-:Y:S02]  /*6270*/  @P0 SEL R0, R4, R0, !P2 ;  /* 0x0000000004000207 */ /* 0x000fe40005000000 */
[----:B------:R-:W-:Y:S02]  /*6280*/  CS2R R46, SRZ ;  /* 0x00000000002e7805 */ /* 0x000fe4000001ff00 */
[----:B------:R-:W-:Y:S02]  /*6290*/  LEA R71, R22, UR44, 0x3 ;  /* 0x0000002c16477c11 */ /* 0x000fe4000f8e18ff */
[----:B------:R-:W-:Y:S02]  /*62a0*/  CS2R R44, SRZ ;  /* 0x00000000002c7805 */ /* 0x000fe4000001ff00 */
[----:B------:R-:W-:Y:S02]  /*62b0*/  @P1 LOP3.LUT R0, R0, 0x1, RZ, 0xc0, !PT ;  /* 0x0000000100001812 */ /* 0x000fe400078ec0ff */
[----:B------:R-:W-:Y:S02]  /*62c0*/  CS2R R42, SRZ ;  /* 0x00000000002a7805 */ /* 0x000fe4000001ff00 */
[----:B------:R-:W-:Y:S02]  /*62d0*/  SHF.L.U32 R2, R61, 0x1f, RZ ;  /* 0x0000001f3d027819 */ /* 0x000fe400000006ff */
[----:B------:R-:W-:Y:S02]  /*62e0*/  CS2R R40, SRZ ;  /* 0x0000000000287805 */ /* 0x000fe4000001ff00 */
[----:B------:R-:W-:Y:S02]  /*62f0*/  ISETP.NE.U32.OR P6, PT, R0, 0x1, !P1 ;  /* 0x000000010000780c */ /* 0x000fe40004fc5470 */
[----:B------:R-:W-:Y:S02]  /*6300*/  CS2R R38, SRZ ;  /* 0x0000000000267805 */ /* 0x000fe4000001ff00 */
[----:B------:R-:W-:Y:S02]  /*6310*/  PLOP3.LUT P2, PT, PT, PT, UP1, 0x80, 0x8 ;  /* 0x000000000008781c */ /* 0x000fe40003f4f018 */
[----:B------:R-:W-:Y:S02]  /*6320*/  CS2R R36, SRZ ;  /* 0x0000000000247805 */ /* 0x000fe4000001ff00 */
[----:B------:R-:W-:Y:S02]  /*6330*/  LEA.HI R25, R22, R22, RZ, 0x1 ;  /* 0x0000001616197211 */ /* 0x000fe400078f08ff */
[----:B------:R-:W-:Y:S02]  /*6340*/  CS2R R34, SRZ ;  /* 0x0000000000227805 */ /* 0x000fe4000001ff00 */
[----:B------:R-:W-:Y:S02]  /*6350*/  LOP3.LUT P4, R58, R52, 0xff, RZ, 0xc0, !PT ;  /* 0x000000ff343a7812 */ /* 0x000fe4000788c0ff */
[----:B------:R-:W-:Y:S02]  /*6360*/  CS2R R32, SRZ ;  /* 0x0000000000207805 */ /* 0x000fe4000001ff00 */
[----:B------:R-:W-:Y:S01]  /*6370*/  SEL R3, RZ, 0xffffffff, P3 ;  /* 0xffffffffff037807 */ /* 0x000fe20001800000 */
[----:B------:R-:W-:Y:S01]  /*6380*/  VIADD R68, R69, 0x400 ;  /* 0x0000040045447836 */ /* 0x000fe20000000000 */
[----:B------:R-:W-:Y:S01]  /*6390*/  P2R R66, PR, RZ, 0x40 ;  /* 0x00000040ff427803 */ /* 0x000fe20000000000 */
[----:B------:R-:W-:Y:S01]  /*63a0*/  IMAD.IADD R67, R63, 0x1, R69 ;  /* 0x000000013f437824 */ /* 0x000fe200078e0245 */
[----:B------:R-:W-:Y:S02]  /*63b0*/  @P6 SHF.L.U32 R0, R62, 0x1f, RZ ;  /* 0x0000001f3e006819 */ /* 0x000fe400000006ff */
[----:B------:R-:W-:Y:S02]  /*63c0*/  @P2 SEL R3, R4, R3, !P4 ;  /* 0x0000000304032207 */ /* 0x000fe40006000000 */
[----:B------:R1:W2:Y:S02]  /*63d0*/  @P6 SYNCS.PHASECHK.TRANS64.TRYWAIT P1, [UR44+0x80], R0 ;  /* 0x00008000ff0065a7 */ /* 0x0002a4000802112c */
[----:B------:R-:W-:Y:S04]  /*63e0*/  LOP3.LUT R3, R3, 0x1, RZ, 0xc0, !PT ;  /* 0x0000000103037812 */ /* 0x000fe800078ec0ff */
[----:B------:R-:W-:Y:S04]  /*63f0*/  ISETP.NE.U32.AND P5, PT, R3, 0x1, PT ;  /* 0x000000010300780c */ /* 0x000fe80003fa5070 */
[----:B------:R-:W-:Y:S01]  /*6400*/  P2R R77, PR, RZ, 0x20 ;  /* 0x00000020ff4d7803 */ /* 0x000fe20000000000 */
[----:B------:R4:W3:Y:S01]  /*6410*/  SYNCS.PHASECHK.TRANS64.TRYWAIT P0, [R71+URZ+0xf0], R2 ;  /* 0x0000f002470075a7 */ /* 0x0008e200080011ff */
[C---:B-1----:R-:W-:Y:S01]  /*6420*/  IMAD.SHL.U32 R0, R25.reuse, 0x40, RZ ;  /* 0x0000004019007824 */ /* 0x042fe200078e00ff */
[----:B------:R-:W-:Y:S04]  /*6430*/  LOP3.LUT R25, R25, 0xffe, RZ, 0xc0, !PT ;  /* 0x00000ffe19197812 */ /* 0x000fe800078ec0ff */
[----:B------:R-:W-:Y:S01]  /*6440*/  LOP3.LUT R0, R0, 0xffffff80, RZ, 0xc0, !PT ;  /* 0xffffff8000007812 */ /* 0x000fe200078ec0ff */
[----:B------:R-:W-:Y:S04]  /*6450*/  IMAD.IADD R25, R22, 0x1, -R25 ;  /* 0x0000000116197824 */ /* 0x000fe800078e0a19 */
[----:B------:R-:W-:Y:S04]  /*6460*/  IMAD.IADD R0, R23, 0x1, R0 ;  /* 0x0000000117007824 */ /* 0x000fe800078e0200 */
[----:B------:R-:W-:Y:S01]  /*6470*/  IMAD R25, R25, 0x100000, R0 ;  /* 0x0010000019197824 */ /* 0x000fe200078e0200 */
[----:B--2---:R-:W-:Y:S01]  /*6480*/  @P6 SEL R76, RZ, 0x1, !P1 ;  /* 0x00000001ff4c6807 */ /* 0x004fe20004800000 */
[----:B----4-:R-:W-:Y:S06]  /*6490*/  @!P6 BRA `(.L_x_103) ;  /* 0x000000000068e947 */ /* 0x010fec0003800000 */
[----:B------:R-:W-:Y:S01]  /*64a0*/  @P5 IMAD R5, R64, 0x4, R68 ;  /* 0x0000000440055824 */ /* 0x000fe200078e0244 */
[----:B------:R-:W-:Y:S01]  /*64b0*/  ISETP.NE.AND P1, PT, R76, RZ, PT ;  /* 0x000000ff4c00720c */ /* 0x000fe20003f25270 */
[----:B------:R-:W-:Y:S01]  /*64c0*/  @P5 IMAD R4, R64, 0x4, R69 ;  /* 0x0000000440045824 */ /* 0x000fe200078e0245 */
[----:B------:R-:W-:Y:S01]  /*64d0*/  BSSY B0, `(.L_x_104) ;  /* 0x000000e000007945 */ /* 0x000fe20003800000 */
[----:B------:R-:W-:Y:S01]  /*64e0*/  IMAD.MOV.U32 R46, RZ, RZ, RZ ;  /* 0x000000ffff2e7224 */ /* 0x000fe200078e00ff */
[----:B------:R-:W-:Y:S01]  /*64f0*/  CS2R R42, SRZ ;  /* 0x00000000002a7805 */ /* 0x000fe2000001ff00 */
[----:B------:R-:W-:Y:S01]  /*6500*/  @P5 IMAD.IADD R5, R63, 0x1, R5 ;  /* 0x000000013f055824 */ /* 0x000fe200078e0205 */
[----:B------:R-:W-:Y:S02]  /*6510*/  CS2R R40, SRZ ;  /* 0x0000000000287805 */ /* 0x000fe4000001ff00 */
[----:B------:R-:W-:Y:S02]  /*6520*/  CS2R R44, SRZ ;  /* 0x00000000002c7805 */ /* 0x000fe4000001ff00 */
[----:B------:R-:W-:Y:S02]  /*6530*/  CS2R R34, SRZ ;  /* 0x0000000000227805 */ /* 0x000fe4000001ff00 */
[----:B------:R-:W-:Y:S02]  /*6540*/  CS2R R32, SRZ ;  /* 0x0000000000207805 */ /* 0x000fe4000001ff00 */
[----:B------:R-:W-:Y:S02]  /*6550*/  CS2R R38, SRZ ;  /* 0x0000000000267805 */ /* 0x000fe4000001ff00 */
[----:B------:R-:W-:Y:S01]  /*6560*/  CS2R R36, SRZ ;  /* 0x0000000000247805 */ /* 0x000fe2000001ff00 */
[----:B------:R-:W-:Y:S06]  /*6570*/  @P1 BRA `(.L_x_105) ;  /* 0x00000000000c1947 */ /* 0x000fec0003800000 */
[----:B------:R-:W-:Y:S04]  /*6580*/  SHF.L.U32 R3, R62, 0x1f, RZ ;  /* 0x0000001f3e037819 */ /* 0x000fe800000006ff */
[----:B------:R-:W1:Y:S02]  /*6590*/  SYNCS.PHASECHK.TRANS64.TRYWAIT P1, [UR44+0x80], R3 ;  /* 0x00008003ff0075a7 */ /* 0x000e64000802112c */
[----:B-1----:R-:W-:Y:S05]  /*65a0*/  @!P1 BRA `(.L_x_106) ;  /* 0x0000002800fc9947 */ /* 0x002fea0003800000 */
.L_x_105:
[----:B------:R-:W-:Y:S05]  /*65b0*/  BSYNC B0 ;  /* 0x0000000000007941 */ /* 0x000fea0003800000 */
.L_x_104:
[----:B------:R-:W-:Y:S01]  /*65c0*/  ISETP.NE.AND P1, PT, R77, RZ, PT ;  /* 0x000000ff4d00720c */ /* 0x000fe20003f25270 */
[----:B------:R-:W-:Y:S11]  /*65d0*/  HFMA2 R74, -RZ, RZ, 0, 5.9604644775390625e-08 ;  /* 0x00000001ff4a7431 */ /* 0x000ff600000001ff */
[----:B------:R-:W-:Y:S01]  /*65e0*/  @!UPT UIADD3 URZ, UPT, UPT, URZ, URZ, URZ ;  /* 0x000000fffffff290 */ /* 0x000fe2000fffe0ff */
[----:B------:R-:W-:Y:S05]  /*65f0*/  @P1 WARPSYNC.ALL ;  /* 0x0000000000001948 */ /* 0x000fea0003800000 */
[----:B------:R2:W4:Y:S04]  /*6600*/  @P1 LDSM.16.M88.4 R40, [R4+0x400] ;  /* 0x000400000428183b */ /* 0x0005280000000200 */
[----:B------:R2:W1:Y:S04]  /*6610*/  @P1 LDSM.16.M88.4 R44, [R5] ;  /* 0x00000000052c183b */ /* 0x0004680000000200 */
[----:B------:R2:W1:Y:S04]  /*6620*/  @P1 LDSM.16.M88.4 R32, [R75+UR44+0x400] ;  /* 0x0004002c4b20183b */ /* 0x0004680008000200 */
[----:B------:R2:W1:Y:S02]  /*6630*/  @P1 LDSM.16.M88.4 R36, [R67+0x400] ;  /* 0x000400004324183b */ /* 0x0004640000000200 */
.L_x_103:
[----:B------:R-:W-:Y:S05]  /*6640*/  BSYNC B1 ;  /* 0x0000000000017941 */ /* 0x000fea0003800000 */
.L_x_102:
[----:B-1----:R-:W-:Y:S04]  /*6650*/  SHF.R.U32.HI R0, RZ, 0x15, R25 ;  /* 0x00000015ff007819 */ /* 0x002fe80000011619 */
[----:B------:R-:W-:Y:S01]  /*6660*/  LOP3.LUT P1, RZ, R0, 0x3, R53, 0x48, !PT ;  /* 0x0000000300ff7812 */ /* 0x000fe20007824835 */
[----:B------:R-:W-:Y:S01]  /*6670*/  @!UPT UIADD3 URZ, UPT, UPT, URZ, URZ, URZ ;  /* 0x000000fffffff290 */ /* 0x000fe2000fffe0ff */
[----:B---3--:R-:W-:Y:S11]  /*6680*/  @P0 BRA `(.L_x_107) ;  /* 0x0000000000080947 */ /* 0x008ff60003800000 */
[----:B------:R-:W1:Y:S02]  /*6690*/  SYNCS.PHASECHK.TRANS64.TRYWAIT P0, [R71+URZ+0xf0], R2 ;  /* 0x0000f002470075a7 */ /* 0x000e6400080011ff */
[----:B-1----:R-:W-:Y:S05]  /*66a0*/  @!P0 BRA `(.L_x_108) ;  /* 0x0000002800d48947 */ /* 0x002fea0003800000 */
.L_x_107:
[----:B------:R-:W-:Y:S05]  /*66b0*/  @!P1 BRA `(.L_x_109) ;  /* 0x0000000000409947 */ /* 0x000fea0003800000 */
[----:B------:R-:W2:Y:S01]  /*66c0*/  LDCU.64 UR8, c[0x4][0x70] ;  /* 0x01000e00ff0877ac */ /* 0x000ea20008000a00 */
[----:B------:R-:W-:Y:S01]  /*66d0*/  MOV R3, 0x0 ;  /* 0x0000000000037802 */ /* 0x000fe20000000f00 */
[----:B------:R-:W-:Y:S02]  /*66e0*/  HFMA2 R12, -RZ, RZ, 0, 5.9604644775390625e-08 ;  /* 0x00000001ff0c7431 */ /* 0x000fe400000001ff */
[----:B------:R-:W-:Y:S02]  /*66f0*/  IMAD.MOV.U32 R8, RZ, RZ, 0x192 ;  /* 0x00000192ff087424 */ /* 0x000fe400078e00ff */
[----:B------:R-:W-:Y:S01]  /*6700*/  IMAD.MOV.U32 R13, RZ, RZ, RZ ;  /* 0x000000ffff0d7224 */ /* 0x000fe200078e00ff */
[----:B------:R-:W3:Y:S01]  /*6710*/  LDCU.64 UR6, c[0x4][0x78] ;  /* 0x01000f00ff0677ac */ /* 0x000ee20008000a00 */
[----:B-1----:R-:W1:Y:S01]  /*6720*/  LDC.64 R2, c[0x4][R3] ;  /* 0x0100000003027b82 */ /* 0x002e620000000a00 */
[----:B------:R-:W5:Y:S01]  /*6730*/  LDCU.64 UR4, c[0x4][0x10] ;  /* 0x01000200ff0477ac */ /* 0x000f620008000a00 */
[----:B--2---:R-:W-:Y:S01]  /*6740*/  MOV R5, UR9 ;  /* 0x0000000900057c02 */ /* 0x004fe20008000f00 */
[----:B------:R-:W-:Y:S01]  /*6750*/  IMAD.U32 R4, RZ, RZ, UR8 ;  /* 0x00000008ff047e24 */ /* 0x000fe2000f8e00ff */
[----:B---3--:R-:W-:Y:S01]  /*6760*/  MOV R7, UR7 ;  /* 0x0000000700077c02 */ /* 0x008fe20008000f00 */
[----:B------:R-:W-:Y:S01]  /*6770*/  IMAD.U32 R6, RZ, RZ, UR6 ;  /* 0x00000006ff067e24 */ /* 0x000fe2000f8e00ff */
[----:B-----5:R-:W-:Y:S01]  /*6780*/  MOV R11, UR5 ;  /* 0x00000005000b7c02 */ /* 0x020fe20008000f00 */
[----:B------:R-:W-:Y:S02]  /*6790*/  IMAD.U32 R10, RZ, RZ, UR4 ;  /* 0x00000004ff0a7e24 */ /* 0x000fe4000f8e00ff */
[----:B------:R-:W-:Y:S07]  /*67a0*/  LEPC R20, `(.L_x_109) ;  /* 0x000000001014794e */ /* 0x000fee0000000000 */
[----:B-1--4-:R-:W-:Y:S05]  /*67b0*/  CALL.ABS.NOINC R2 ;  /* 0x0000000002007343 */ /* 0x012fea0003c00000 */
.L_x_109:
[----:B------:R-:W-:Y:S05]  /*67c0*/  WARPSYNC.ALL ;  /* 0x0000000000007948 */ /* 0x000fea0003800000 */
[----:B------:R-:W-:Y:S01]  /*67d0*/  R2UR UR4, R25 ;  /* 0x00000000190472ca */ /* 0x000fe200000e0000 */
[----:B------:R-:W-:Y:S01]  /*67e0*/  BSSY.RECONVERGENT B0, `(.L_x_110) ;  /* 0x000003c000007945 */ /* 0x000fe20003800200 */
[----:B------:R-:W-:Y:S02]  /*67f0*/  SHF.L.U32 R73, R64, 0x2, RZ ;  /* 0x0000000240497819 */ /* 0x000fe400000006ff */
[----:B------:R-:W-:Y:S02]  /*6800*/  ISETP.NE.AND P0, PT, R65, RZ, PT ;  /* 0x000000ff4100720c */ /* 0x000fe40003f05270 */
[----:B------:R-:W-:Y:S04]  /*6810*/  IADD3 R68, PT, PT, R68, R73, RZ ;  /* 0x0000004944447210 */ /* 0x000fe80007ffe0ff */
[----:B------:R-:W-:Y:S03]  /*6820*/  IADD3 R70, PT, PT, R63, R68, RZ ;  /* 0x000000443f467210 */ /* 0x000fe60007ffe0ff */
[----:B--2---:R-:W2:Y:S02]  /*6830*/  LDTM.16dp128bit.x8 R4, tmem[UR4] ;  /* 0x00000004000479ee */ /* 0x004ea40008180000 */
[C---:B--2---:R-:W-:Y:S01]  /*6840*/  FMUL R0, R24.reuse, R4 ;  /* 0x0000000418007220 */ /* 0x044fe20000400000 */
[C---:B-1----:R-:W-:Y:S01]  /*6850*/  FMUL R2, R24.reuse, R5 ;  /* 0x0000000518027220 */ /* 0x042fe20000400000 */
[C---:B------:R-:W-:Y:S01]  /*6860*/  FMUL R3, R24.reuse, R6 ;  /* 0x0000000618037220 */ /* 0x040fe20000400000 */
[C---:B------:R-:W-:Y:S01]  /*6870*/  FMUL R7, R24.reuse, R7 ;  /* 0x0000000718077220 */ /* 0x040fe20000400000 */
[C---:B------:R-:W-:Y:S01]  /*6880*/  FFMA R28, R27.reuse, R32, R0 ;  /* 0x000000201b1c7223 */ /* 0x040fe20000000000 */
        /* <DEDUP_REMOVED lines=10> */
[----:B------:R1:W-:Y:S01]  /*6930*/  STSM.16.M88.4 [R69+0x400], R28 ;  /* 0x0004001c45007844 */ /* 0x0003e20000000200 */
[C---:B------:R-:W-:Y:S01]  /*6940*/  FMUL R9, R24.reuse, R13 ;  /* 0x0000000d18097220 */ /* 0x040fe20000400000 */
[C---:B------:R-:W-:Y:S01]  /*6950*/  FFMA R6, R27.reuse, R38, R6 ;  /* 0x000000261b067223 */ /* 0x040fe20000000006 */
[C---:B------:R-:W-:Y:S01]  /*6960*/  FMUL R10, R24.reuse, R14 ;  /* 0x0000000e180a7220 */ /* 0x040fe20000400000 */
[C---:B------:R-:W-:Y:S01]  /*6970*/  FFMA R7, R27.reuse, R39, R11 ;  /* 0x000000271b077223 */ /* 0x040fe2000000000b */
[C---:B------:R-:W-:Y:S01]  /*6980*/  FMUL R15, R24.reuse, R15 ;  /* 0x0000000f180f7220 */ /* 0x040fe20000400000 */
[C---:B----4-:R-:W-:Y:S01]  /*6990*/  FFMA R8, R27.reuse, R40, R8 ;  /* 0x000000281b087223 */ /* 0x050fe20000000008 */
[C---:B------:R-:W-:Y:S01]  /*69a0*/  FMUL R12, R24.reuse, R16 ;  /* 0x00000010180c7220 */ /* 0x040fe20000400000 */
[C---:B------:R-:W-:Y:S01]  /*69b0*/  FFMA R9, R27.reuse, R41, R9 ;  /* 0x000000291b097223 */ /* 0x040fe20000000009 */
[----:B------:R1:W-:Y:S01]  /*69c0*/  STSM.16.M88.4 [R67+0x400], R4 ;  /* 0x0004000443007844 */ /* 0x0003e20000000200 */
[C---:B------:R-:W-:Y:S01]  /*69d0*/  FMUL R13, R24.reuse, R17 ;  /* 0x00000011180d7220 */ /* 0x040fe20000400000 */
[C---:B------:R-:W-:Y:S01]  /*69e0*/  FFMA R10, R27.reuse, R42, R10 ;  /* 0x0000002a1b0a7223 */ /* 0x040fe2000000000a */
[C---:B------:R-:W-:Y:S01]  /*69f0*/  FMUL R14, R24.reuse, R18 ;  /* 0x00000012180e7220 */ /* 0x040fe20000400000 */
[C---:B------:R-:W-:Y:S01]  /*6a00*/  FFMA R11, R27.reuse, R43, R15 ;  /* 0x0000002b1b0b7223 */ /* 0x040fe2000000000f */
[----:B------:R-:W-:Y:S01]  /*6a10*/  FMUL R19, R24, R19 ;  /* 0x0000001318137220 */ /* 0x000fe20000400000 */
[C---:B------:R-:W-:Y:S01]  /*6a20*/  FFMA R12, R27.reuse, R44, R12 ;  /* 0x0000002c1b0c7223 */ /* 0x040fe2000000000c */
[C---:B------:R-:W-:Y:S01]  /*6a30*/  FFMA R13, R27.reuse, R45, R13 ;  /* 0x0000002d1b0d7223 */ /* 0x040fe2000000000d */
[C---:B------:R-:W-:Y:S01]  /*6a40*/  FFMA R14, R27.reuse, R46, R14 ;  /* 0x0000002e1b0e7223 */ /* 0x040fe2000000000e */
[----:B------:R1:W-:Y:S01]  /*6a50*/  STSM.16.M88.4 [R68], R8 ;  /* 0x0000000844007844 */ /* 0x0003e20000000200 */
[----:B------:R-:W-:Y:S05]  /*6a60*/  FFMA R15, R27, R47, R19 ;  /* 0x0000002f1b0f7223 */ /* 0x000fea0000000013 */
[----:B------:R1:W-:Y:S01]  /*6a70*/  STSM.16.M88.4 [R70], R12 ;  /* 0x0000000c46007844 */ /* 0x0003e20000000200 */
[----:B------:R-:W-:Y:S01]  /*6a80*/  @!PT LDS RZ, [RZ] ;  /* 0x00000000fffff984 */ /* 0x000fe20000000800 */
[----:B------:R-:W-:Y:S01]  /*6a90*/  @!PT LDS RZ, [RZ] ;  /* 0x00000000fffff984 */ /* 0x000fe20000000800 */
[----:B------:R-:W-:Y:S01]  /*6aa0*/  @!PT LDS RZ, [RZ] ;  /* 0x00000000fffff984 */ /* 0x000fe20000000800 */
[----:B------:R-:W-:Y:S01]  /*6ab0*/  @!PT LDS RZ, [RZ] ;  /* 0x00000000fffff984 */ /* 0x000fe20000000800 */
[----:B------:R2:W-:Y:S06]  /*6ac0*/  MEMBAR.ALL.CTA ;  /* 0x0000000000007992 */ /* 0x0005ec0000008000 */
[----:B--2---:R-:W2:Y:S02]  /*6ad0*/  FENCE.VIEW.ASYNC.S ;  /* 0x00000000000073c6 */ /* 0x004ea40000000000 */
[----:B--2---:R-:W-:Y:S06]  /*6ae0*/  BAR.SYNC.DEFER_BLOCKING 0x1, 0x80 ;  /* 0x0042000000007b1d */ /* 0x004fec0000010000 */
[----:B------:R-:W-:Y:S05]  /*6af0*/  @P0 BRA `(.L_x_111) ;  /* 0x0000000000280947 */ /* 0x000fea0003800000 */
[----:B------:R-:W2:Y:S01]  /*6b00*/  LDCU.64 UR6, c[0x0][0x348] ;  /* 0x00006900ff0677ac */ /* 0x000ea20008000a00 */
[----:B------:R-:W-:Y:S01]  /*6b10*/  UIADD3 UR4, UPT, UPT, UR44, 0x400, URZ ;  /* 0x000004002c047890 */ /* 0x000fe2000fffe0ff */
[----:B------:R-:W-:Y:S05]  /*6b20*/  UMOV UR51, UR36 ;  /* 0x0000002400337c82 */ /* 0x000fea0008000000 */
[----:B------:R-:W-:Y:S04]  /*6b30*/  MOV R57, UR4 ;  /* 0x0000000400397c02 */ /* 0x000fe80008000f00 */
[----:B------:R-:W-:Y:S01]  /*6b40*/  R2UR UR48, R57 ;  /* 0x00000000393072ca */ /* 0x000fe200000e0000 */
[----:B--2---:R-:W-:Y:S04]  /*6b50*/  UIADD3 UR4, UP0, UPT, UR6, 0x680, URZ ;  /* 0x0000068006047890 */ /* 0x004fe8000ff1e0ff */
[----:B------:R-:W-:Y:S09]  /*6b60*/  UIADD3.X UR5, UPT, UPT, URZ, UR7, URZ, UP0, !UPT ;  /* 0x00000007ff057290 */ /* 0x000ff200087fe4ff */
[----:B------:R2:W-:Y:S01]  /*6b70*/  UTMASTG.3D [UR48], [UR4] ;  /* 0x00000030040073b5 */ /* 0x0005e20008010000 */
[----:B------:R0:W-:Y:S01]  /*6b80*/  UTMACMDFLUSH ;  /* 0x00000000000079b7 */ /* 0x0001e20000000000 */
[----:B--2---:R-:W-:Y:S04]  /*6b90*/  DEPBAR.LE SB0, 0x1 ;  /* 0x000080400000791a */ /* 0x004fe80000000000 */
.L_x_111:
[----:B------:R-:W-:Y:S05]  /*6ba0*/  BSYNC.RECONVERGENT B0 ;  /* 0x0000000000007941 */ /* 0x000fea0003800200 */
.L_x_110:
[----:B------:R-:W-:Y:S01]  /*6bb0*/  BAR.SYNC.DEFER_BLOCKING 0x1, 0x80 ;  /* 0x0042000000007b1d */ /* 0x000fe20000010000 */
[----:B------:R-:W-:Y:S01]  /*6bc0*/  ISETP.NE.AND P1, PT, R66, RZ, PT ;  /* 0x000000ff4200720c */ /* 0x000fe20003f25270 */
[----:B------:R-:W-:Y:S01]  /*6bd0*/  UISETP.NE.AND UP0, UPT, UR47, URZ, UPT ;  /* 0x000000ff2f00728c */ /* 0x000fe2000bf05270 */
[----:B------:R-:W-:Y:S11]  /*6be0*/  LEA R2, R74, UR44, 0x3 ;  /* 0x0000002c4a027c11 */ /* 0x000ff6000f8e18ff */
[----:B-1----:R-:W-:Y:S01]  /*6bf0*/  @P1 SHF.L.U32 R4, R62, 0x1f, RZ ;  /* 0x0000001f3e041819 */ /* 0x002fe200000006ff */
[----:B------:R-:W-:Y:S06]  /*6c00*/  BRA.U !UP0, `(.L_x_112) ;  /* 0x0000000108247547 */ /* 0x000fec000b800000 */
[----:B------:R-:W1:Y:S01]  /*6c10*/  S2R R0, SR_CgaCtaId ;  /* 0x0000000000007919 */ /* 0x000e620000008800 */
[----:B------:R-:W-:Y:S01]  /*6c20*/  IMAD.U32 R3, RZ, RZ, UR46 ;  /* 0x0000002eff037e24 */ /* 0x000fe2000f8e00ff */
[----:B------:R-:W-:Y:S04]  /*6c30*/  UIADD3 UR4, UPT, UPT, UR46, 0x1, URZ ;  /* 0x000000012e047890 */ /* 0x000fe8000fffe0ff */
[----:B------:R-:W-:Y:S01]  /*6c40*/  @P1 LEA R3, R3, UR44, 0x3 ;  /* 0x0000002c03031c11 */ /* 0x000fe2000f8e18ff */
[----:B------:R-:W-:Y:S04]  /*6c50*/  UISETP.NE.AND UP0, UPT, UR4, 0x4, UPT ;  /* 0x000000040400788c */ /* 0x000fe8000bf05270 */
[----:B------:R-:W-:Y:S01]  /*6c60*/  @P1 VIADD R3, R3, 0xa0 ;  /* 0x000000a003031836 */ /* 0x000fe20000000000 */
[----:B------:R-:W-:Y:S04]  /*6c70*/  USEL UR46, UR4, URZ, UP0 ;  /* 0x000000ff042e7287 */ /* 0x000fe80008000000 */
[----:B-1----:R-:W-:Y:S04]  /*6c80*/  @P1 PRMT R0, R0, 0x654, R3 ;  /* 0x0000065400001816 */ /* 0x002fe80000000003 */
[----:B------:R1:W-:Y:S04]  /*6c90*/  @P1 SYNCS.ARRIVE.TRANS64.RED.A1T0 RZ, [R0+URZ], RZ ;  /* 0x000000ff00ff19a7 */ /* 0x0003e800081004ff */
.L_x_112:
[----:B------:R-:W2:Y:S01]  /*6ca0*/  @P1 SYNCS.PHASECHK.TRANS64.TRYWAIT P0, [R2+URZ+0x80], R4 ;  /* 0x00008004020015a7 */ /* 0x000ea200080011ff */
[----:B------:R-:W-:Y:S01]  /*6cb0*/  BSSY B1, `(.L_x_113) ;  /* 0x0000017000017945 */ /* 0x000fe20003800000 */
[----:B--2---:R-:W-:Y:S03]  /*6cc0*/  @P1 SEL R76, RZ, 0x1, !P0 ;  /* 0x00000001ff4c1807 */ /* 0x004fe60004000000 */
[----:B------:R-:W-:Y:S05]  /*6cd0*/  @!P1 BRA `(.L_x_114) ;  /* 0x0000000000509947 */ /* 0x000fea0003800000 */
[----:B------:R-:W-:Y:S01]  /*6ce0*/  ISETP.NE.AND P1, PT, R77, RZ, PT ;  /* 0x000000ff4d00720c */ /* 0x000fe20003f25270 */
[----:B------:R-:W-:Y:S01]  /*6cf0*/  BSSY B0, `(.L_x_115) ;  /* 0x000000a000007945 */ /* 0x000fe20003800000 */
[----:B------:R-:W-:Y:S11]  /*6d00*/  ISETP.NE.AND P0, PT, R76, RZ, PT ;  /* 0x000000ff4c00720c */ /* 0x000ff60003f05270 */
[----:B------:R-:W-:Y:S04]  /*6d10*/  @P1 IMAD R5, R74, 0x2000, R75 ;  /* 0x000020004a051824 */ /* 0x000fe800078e024b */
[----:B------:R-:W-:Y:S05]  /*6d20*/  @P1 VIADD R4, R5, UR44 ;  /* 0x0000002c05041c36 */ /* 0x000fea0008000000 */
[----:B------:R-:W-:Y:S01]  /*6d30*/  @P1 IADD3 R3, PT, PT, R73, R4, RZ ;  /* 0x0000000449031210 */ /* 0x000fe20007ffe0ff */
[----:B------:R-:W-:Y:S01]  /*6d40*/  @P1 IMAD.IADD R4, R63, 0x1, R4 ;  /* 0x000000013f041824 */ /* 0x000fe200078e0204 */
[----:B------:R-:W-:Y:S06]  /*6d50*/  @P0 BRA `(.L_x_116) ;  /* 0x00000000000c0947 */ /* 0x000fec0003800000 */
[----:B-1----:R-:W-:Y:S04]  /*6d60*/  SHF.L.U32 R0, R62, 0x1f, RZ ;  /* 0x0000001f3e007819 */ /* 0x002fe800000006ff */
[----:B------:R-:W1:Y:S02]  /*6d70*/  SYNCS.PHASECHK.TRANS64.TRYWAIT P0, [R2+URZ+0x80], R0 ;  /* 0x00008000020075a7 */ /* 0x000e6400080011ff */
[----:B-1----:R-:W-:Y:S05]  /*6d80*/  @!P0 BRA `(.L_x_117) ;  /* 0x0000002400308947 */ /* 0x002fea0003800000 */
.L_x_116:
[----:B------:R-:W-:Y:S05]  /*6d90*/  BSYNC B0 ;  /* 0x0000000000007941 */ /* 0x000fea0003800000 */
.L_x_115:
[----:B------:R-:W-:Y:S02]  /*6da0*/  ISETP.NE.AND P0, PT, R77, RZ, PT ;  /* 0x000000ff4d00720c */ /* 0x000fe40003f05270 */
[----:B------:R-:W-:Y:S11]  /*6db0*/  IADD3 R74, PT, PT, R74, 0x1, RZ ;  /* 0x000000014a4a7810 */ /* 0x000ff60007ffe0ff */
[----:B-1----:R-:W-:Y:S01]  /*6dc0*/  @P0 IMAD.IADD R0, R63, 0x1, R3 ;  /* 0x000000013f000824 */ /* 0x002fe200078e0203 */
[----:B------:R-:W-:Y:S05]  /*6dd0*/  @P0 WARPSYNC.ALL ;  /* 0x0000000000000948 */ /* 0x000fea0003800000 */
[----:B------:R2:W3:Y:S04]  /*6de0*/  @P0 LDSM.16.M88.4 R32, [R5+UR44+0x400] ;  /* 0x0004002c0520083b */ /* 0x0004e80008000200 */
[----:B------:R2:W4:Y:S04]  /*6df0*/  @P0 LDSM.16.M88.4 R36, [R4+0x400] ;  /* 0x000400000424083b */ /* 0x0005280000000200 */
[----:B------:R2:W1:Y:S04]  /*6e00*/  @P0 LDSM.16.M88.4 R40, [R3+0x400] ;  /* 0x000400000328083b */ /* 0x0004680000000200 */
[----:B------:R2:W1:Y:S02]  /*6e10*/  @P0 LDSM.16.M88.4 R44, [R0+0x400] ;  /* 0x00040000002c083b */ /* 0x0004640000000200 */
.L_x_114:
[----:B------:R-:W-:Y:S05]  /*6e20*/  BSYNC B1 ;  /* 0x0000000000017941 */ /* 0x000fea0003800000 */
.L_x_113:
[----:B-12---:R-:W-:Y:S05]  /*6e30*/  VIADD R0, R25, 0x20 ;  /* 0x0000002019007836 */ /* 0x006fea0000000000 */
[----:B------:R-:W-:Y:S04]  /*6e40*/  SHF.R.U32.HI R0, RZ, 0x15, R0 ;  /* 0x00000015ff007819 */ /* 0x000fe80000011600 */
[----:B------:R-:W-:Y:S11]  /*6e50*/  LOP3.LUT P0, RZ, R0, 0x3, R53, 0x48, !PT ;  /* 0x0000000300ff7812 */ /* 0x000ff60007804835 */
[----:B------:R-:W-:Y:S02]  /*6e60*/  @!UPT UIADD3 URZ, UPT, UPT, URZ, URZ, URZ ;  /* 0x000000fffffff290 */ /* 0x000fe4000fffe0ff */
[----:B------:R-:W-:Y:S05]  /*6e70*/  @!P0 BRA `(.L_x_118) ;  /* 0x0000000000408947 */ /* 0x000fea0003800000 */
[----:B------:R-:W1:Y:S01]  /*6e80*/  LDCU.64 UR8, c[0x4][0x70] ;  /* 0x01000e00ff0877ac */ /* 0x000e620008000a00 */
[----:B------:R-:W-:Y:S01]  /*6e90*/  MOV R3, 0x0 ;  /* 0x0000000000037802 */ /* 0x000fe20000000f00 */
[----:B------:R-:W-:Y:S02]  /*6ea0*/  HFMA2 R12, -RZ, RZ, 0, 5.9604644775390625e-08 ;  /* 0x00000001ff0c7431 */ /* 0x000fe400000001ff */
[----:B------:R-:W-:Y:S02]  /*6eb0*/  IMAD.MOV.U32 R8, RZ, RZ, 0x192 ;  /* 0x00000192ff087424 */ /* 0x000fe400078e00ff */
[----:B------:R-:W-:Y:S01]  /*6ec0*/  IMAD.MOV.U32 R13, RZ, RZ, RZ ;  /* 0x000000ffff0d7224 */ /* 0x000fe200078e00ff */
[----:B------:R-:W2:Y:S01]  /*6ed0*/  LDCU.64 UR6, c[0x4][0x78] ;  /* 0x01000f00ff0677ac */ /* 0x000ea20008000a00 */
[----:B------:R-:W3:Y:S01]  /*6ee0*/  LDC.64 R2, c[0x4][R3] ;  /* 0x0100000003027b82 */ /* 0x000ee20000000a00 */
[----:B------:R-:W5:Y:S01]  /*6ef0*/  LDCU.64 UR4, c[0x4][0x10] ;  /* 0x01000200ff0477ac */ /* 0x000f620008000a00 */
[----:B-1----:R-:W-:Y:S01]  /*6f00*/  MOV R5, UR9 ;  /* 0x0000000900057c02 */ /* 0x002fe20008000f00 */
[----:B------:R-:W-:Y:S01]  /*6f10*/  IMAD.U32 R4, RZ, RZ, UR8 ;  /* 0x00000008ff047e24 */ /* 0x000fe2000f8e00ff */
[----:B--2---:R-:W-:Y:S01]  /*6f20*/  MOV R7, UR7 ;  /* 0x0000000700077c02 */ /* 0x004fe20008000f00 */
[----:B------:R-:W-:Y:S01]  /*6f30*/  IMAD.U32 R6, RZ, RZ, UR6 ;  /* 0x00000006ff067e24 */ /* 0x000fe2000f8e00ff */
[----:B-----5:R-:W-:Y:S01]  /*6f40*/  MOV R11, UR5 ;  /* 0x00000005000b7c02 */ /* 0x020fe20008000f00 */
[----:B------:R-:W-:Y:S02]  /*6f50*/  IMAD.U32 R10, RZ, RZ, UR4 ;  /* 0x00000004ff0a7e24 */ /* 0x000fe4000f8e00ff */
[----:B------:R-:W-:Y:S07]  /*6f60*/  LEPC R20, `(.L_x_118) ;  /* 0x000000001014794e */ /* 0x000fee0000000000 */
[----:B---34-:R-:W-:Y:S05]  /*6f70*/  CALL.ABS.NOINC R2 ;  /* 0x0000000002007343 */ /* 0x018fea0003c00000 */
.L_x_118:
[----:B------:R-:W1:Y:S01]  /*6f80*/  S2R R72, SR_CgaCtaId ;  /* 0x0000000000487919 */ /* 0x000e620000008800 */
[----:B------:R-:W-:Y:S05]  /*6f90*/  WARPSYNC.ALL ;  /* 0x0000000000007948 */ /* 0x000fea0003800000 */
[----:B------:R-:W-:Y:S01]  /*6fa0*/  R2UR UR4, R25 ;  /* 0x00000000190472ca */ /* 0x000fe200000e0000 */
[----:B------:R-:W-:Y:S01]  /*6fb0*/  BSSY.RECONVERGENT B0, `(.L_x_119) ;  /* 0x0000040000007945 */ /* 0x000fe20003800200 */
[----:B------:R-:W-:Y:S02]  /*6fc0*/  ISETP.NE.AND P6, PT, R66, RZ, PT ;  /* 0x000000ff4200720c */ /* 0x000fe40003fc5270 */
[----:B------:R-:W-:Y:S02]  /*6fd0*/  ISETP.NE.AND P0, PT, R65, RZ, PT ;  /* 0x000000ff4100720c */ /* 0x000fe40003f05270 */
[----:B------:R-:W-:Y:S07]  /*6fe0*/  MOV R20, UR46 ;  /* 0x0000002e00147c02 */ /* 0x000fee0008000f00 */
[----:B------:R-:W2:Y:S02]  /*6ff0*/  LDTM.16dp128bit.x8 R4, tmem[UR4+0x20] ;  /* 0x00002004000479ee */ /* 0x000ea40008180000 */
[----:B------:R-:W-:Y:S04]  /*7000*/  @P6 LEA R20, R20, UR44, 0x3 ;  /* 0x0000002c14146c11 */ /* 0x000fe8000f8e18ff */
[----:B------:R-:W-:Y:S01]  /*7010*/  @P6 IADD3 R20, PT, PT, R20, 0xa0, RZ ;  /* 0x000000a014146810 */ /* 0x000fe20007ffe0ff */
[C---:B--2---:R-:W-:Y:S01]  /*7020*/  FMUL R0, R24.reuse, R4 ;  /* 0x0000000418007220 */ /* 0x044fe20000400000 */
[C---:B------:R-:W-:Y:S01]  /*7030*/  FMUL R2, R24.reuse, R5 ;  /* 0x0000000518027220 */ /* 0x040fe20000400000 */
[C---:B------:R-:W-:Y:S01]  /*7040*/  FMUL R3, R24.reuse, R6 ;  /* 0x0000000618037220 */ /* 0x040fe20000400000 */
[C---:B------:R-:W-:Y:S01]  /*7050*/  FMUL R7, R24.reuse, R7 ;  /* 0x0000000718077220 */ /* 0x040fe20000400000 */
[C---:B---3--:R-:W-:Y:S01]  /*7060*/  FFMA R28, R27.reuse, R32, R0 ;  /* 0x000000201b1c7223 */ /* 0x048fe20000000000 */
[C---:B------:R-:W-:Y:S01]  /*7070*/  FMUL R4, R24.reuse, R8 ;  /* 0x0000000818047220 */ /* 0x040fe20000400000 */
[C---:B------:R-:W-:Y:S01]  /*7080*/  FFMA R29, R27.reuse, R33, R2 ;  /* 0x000000211b1d7223 */ /* 0x040fe20000000002 */
        /* <DEDUP_REMOVED lines=26> */
[----:B------:R2:W-:Y:S01]  /*7230*/  STSM.16.M88.4 [R68+0x2000], R8 ;  /* 0x0020000844007844 */ /* 0x0005e20000000200 */
[----:B------:R-:W-:Y:S01]  /*7240*/  FFMA R19, R27, R47, R12 ;  /* 0x0000002f1b137223 */ /* 0x000fe2000000000c */
[----:B------:R-:W-:Y:S02]  /*7250*/  LEA R0, R74, UR44, 0x3 ;  /* 0x0000002c4a007c11 */ /* 0x000fe4000f8e18ff */
[----:B------:R-:W-:Y:S02]  /*7260*/  @P6 SHF.L.U32 R2, R62, 0x1f, RZ ;  /* 0x0000001f3e026819 */ /* 0x000fe400000006ff */
[----:B------:R2:W-:Y:S01]  /*7270*/  STSM.16.M88.4 [R70+0x2000], R16 ;  /* 0x0020001046007844 */ /* 0x0005e20000000200 */
[----:B-1----:R-:W-:Y:S01]  /*7280*/  @P6 PRMT R20, R72, 0x654, R20 ;  /* 0x0000065448146816 */ /* 0x002fe20000000014 */
[----:B------:R-:W-:Y:S01]  /*7290*/  @!PT LDS RZ, [RZ] ;  /* 0x00000000fffff984 */ /* 0x000fe20000000800 */
[----:B------:R-:W-:Y:S01]  /*72a0*/  @!PT LDS RZ, [RZ] ;  /* 0x00000000fffff984 */ /* 0x000fe20000000800 */
[----:B------:R-:W-:Y:S01]  /*72b0*/  @!PT LDS RZ, [RZ] ;  /* 0x00000000fffff984 */ /* 0x000fe20000000800 */
[----:B------:R-:W-:Y:S01]  /*72c0*/  @!PT LDS RZ, [RZ] ;  /* 0x00000000fffff984 */ /* 0x000fe20000000800 */
[----:B------:R1:W-:Y:S06]  /*72d0*/  MEMBAR.ALL.CTA ;  /* 0x0000000000007992 */ /* 0x0003ec0000008000 */
[----:B-1----:R-:W1:Y:S02]  /*72e0*/  FENCE.VIEW.ASYNC.S ;  /* 0x00000000000073c6 */ /* 0x002e640000000000 */
[----:B-1----:R-:W-:Y:S06]  /*72f0*/  BAR.SYNC.DEFER_BLOCKING 0x1, 0x80 ;  /* 0x0042000000007b1d */ /* 0x002fec0000010000 */
[----:B------:R-:W-:Y:S05]  /*7300*/  @P0 BRA `(.L_x_120) ;  /* 0x0000000000280947 */ /* 0x000fea0003800000 */
[----:B------:R-:W1:Y:S01]  /*7310*/  LDCU.64 UR6, c[0x0][0x348] ;  /* 0x00006900ff0677ac */ /* 0x000e620008000a00 */
[----:B------:R-:W-:Y:S02]  /*7320*/  UIADD3 UR9, UPT, UPT, UR49, 0x20, URZ ;  /* 0x0000002031097890 */ /* 0x000fe4000fffe0ff */
[----:B------:R-:W-:Y:S01]  /*7330*/  UIADD3 UR8, UPT, UPT, UR44, 0x2400, URZ ;  /* 0x000024002c087890 */ /* 0x000fe2000fffe0ff */
[----:B------:R-:W-:Y:S01]  /*7340*/  UMOV UR10, UR50 ;  /* 0x00000032000a7c82 */ /* 0x000fe20008000000 */
[----:B------:R-:W-:Y:S01]  /*7350*/  UMOV UR11, UR36 ;  /* 0x00000024000b7c82 */ /* 0x000fe20008000000 */
[----:B-1----:R-:W-:Y:S04]  /*7360*/  UIADD3 UR4, UP0, UPT, UR6, 0x680, URZ ;  /* 0x0000068006047890 */ /* 0x002fe8000ff1e0ff */
[----:B------:R-:W-:Y:S09]  /*7370*/  UIADD3.X UR5, UPT, UPT, URZ, UR7, URZ, UP0, !UPT ;  /* 0x00000007ff057290 */ /* 0x000ff200087fe4ff */
[----:B------:R1:W-:Y:S01]  /*7380*/  UTMASTG.3D [UR8], [UR4] ;  /* 0x00000008040073b5 */ /* 0x0003e20008010000 */
[----:B------:R0:W-:Y:S01]  /*7390*/  UTMACMDFLUSH ;  /* 0x00000000000079b7 */ /* 0x0001e20000000000 */
[----:B-1----:R-:W-:Y:S04]  /*73a0*/  DEPBAR.LE SB0, 0x1 ;  /* 0x000080400000791a */ /* 0x002fe80000000000 */
.L_x_120:
[----:B------:R-:W-:Y:S05]  /*73b0*/  BSYNC.RECONVERGENT B0 ;  /* 0x0000000000007941 */ /* 0x000fea0003800200 */
.L_x_119:
[----:B------:R-:W-:Y:S01]  /*73c0*/  BAR.SYNC.DEFER_BLOCKING 0x1, 0x80 ;  /* 0x0042000000007b1d */ /* 0x000fe20000010000 */
[----:B------:R-:W-:Y:S04]  /*73d0*/  UIADD3 UR4, UPT, UPT, UR46, 0x1, URZ ;  /* 0x000000012e047890 */ /* 0x000fe8000fffe0ff */
[----:B------:R-:W-:Y:S04]  /*73e0*/  UISETP.NE.AND UP0, UPT, UR4, 0x4, UPT ;  /* 0x000000040400788c */ /* 0x000fe8000bf05270 */
[----:B------:R-:W-:Y:S01]  /*73f0*/  USEL UR45, UR4, URZ, UP0 ;  /* 0x000000ff042d7287 */ /* 0x000fe20008000000 */
[----:B------:R1:W-:Y:S01]  /*7400*/  @P6 SYNCS.ARRIVE.TRANS64.RED.A1T0 RZ, [R20+URZ], RZ ;  /* 0x000000ff14ff69a7 */ /* 0x0003e200081004ff */
[----:B------:R-:W-:Y:S01]  /*7410*/  BSSY B1, `(.L_x_121) ;  /* 0x0000018000017945 */ /* 0x000fe20003800000 */
[----:B------:R-:W3:Y:S02]  /*7420*/  @P6 SYNCS.PHASECHK.TRANS64.TRYWAIT P0, [R0+URZ+0x80], R2 ;  /* 0x00008002000065a7 */ /* 0x000ee400080011ff */
[----:B---3--:R-:W-:Y:S01]  /*7430*/  @P6 SEL R76, RZ, 0x1, !P0 ;  /* 0x00000001ff4c6807 */ /* 0x008fe20004000000 */
[----:B-1----:R-:W-:Y:S06]  /*7440*/  @!P6 BRA `(.L_x_122) ;  /* 0x000000000050e947 */ /* 0x002fec0003800000 */
[----:B------:R-:W-:Y:S01]  /*7450*/  ISETP.NE.AND P1, PT, R77, RZ, PT ;  /* 0x000000ff4d00720c */ /* 0x000fe20003f25270 */
[----:B------:R-:W-:Y:S01]  /*7460*/  BSSY B0, `(.L_x_123) ;  /* 0x000000a000007945 */ /* 0x000fe20003800000 */
[----:B------:R-:W-:Y:S11]  /*7470*/  ISETP.NE.AND P0, PT, R76, RZ, PT ;  /* 0x000000ff4c00720c */ /* 0x000ff60003f05270 */
[----:B--2---:R-:W-:Y:S04]  /*7480*/  @P1 IMAD R4, R74, 0x2000, R75 ;  /* 0x000020004a041824 */ /* 0x004fe800078e024b */
[----:B------:R-:W-:Y:S05]  /*7490*/  @P1 VIADD R3, R4, UR44 ;  /* 0x0000002c04031c36 */ /* 0x000fea0008000000 */
[----:B------:R-:W-:Y:S01]  /*74a0*/  @P1 IADD3 R2, PT, PT, R73, R3, RZ ;  /* 0x0000000349021210 */ /* 0x000fe20007ffe0ff */
[----:B------:R-:W-:Y:S01]  /*74b0*/  @P1 IMAD.IADD R3, R63, 0x1, R3 ;  /* 0x000000013f031824 */ /* 0x000fe200078e0203 */
[----:B------:R-:W-:Y:S06]  /*74c0*/  @P0 BRA `(.L_x_124) ;  /* 0x00000000000c0947 */ /* 0x000fec0003800000 */
[----:B------:R-:W-:Y:S04]  /*74d0*/  SHF.L.U32 R5, R62, 0x1f, RZ ;  /* 0x0000001f3e057819 */ /* 0x000fe800000006ff */
[----:B------:R-:W1:Y:S02]  /*74e0*/  SYNCS.PHASECHK.TRANS64.TRYWAIT P0, [R0+URZ+0x80], R5 ;  /* 0x00008005000075a7 */ /* 0x000e6400080011ff */
[----:B-1----:R-:W-:Y:S05]  /*74f0*/  @!P0 BRA `(.L_x_125) ;  /* 0x0000001c00688947 */ /* 0x002fea0003800000 */
.L_x_124:
[----:B------:R-:W-:Y:S05]  /*7500*/  BSYNC B0 ;  /* 0x0000000000007941 */ /* 0x000fea0003800000 */
.L_x_123:
[----:B------:R-:W-:Y:S02]  /*7510*/  ISETP.NE.AND P0, PT, R77, RZ, PT ;  /* 0x000000ff4d00720c */ /* 0x000fe40003f05270 */
[----:B------:R-:W-:Y:S11]  /*7520*/  IADD3 R74, PT, PT, R74, 0x1, RZ ;  /* 0x000000014a4a7810 */ /* 0x000ff60007ffe0ff */
[----:B-1----:R-:W-:Y:S01]  /*7530*/  @P0 IMAD.IADD R0, R63, 0x1, R2 ;  /* 0x000000013f000824 */ /* 0x002fe200078e0202 */
[----:B------:R-:W-:Y:S05]  /*7540*/  @P0 WARPSYNC.ALL ;  /* 0x0000000000000948 */ /* 0x000fea0003800000 */
[----:B------:R1:W3:Y:S04]  /*7550*/  @P0 LDSM.16.M88.4 R32, [R4+UR44+0x400] ;  /* 0x0004002c0420083b */ /* 0x0002e80008000200 */
[----:B------:R1:W4:Y:S04]  /*7560*/  @P0 LDSM.16.M88.4 R36, [R3+0x400] ;  /* 0x000400000324083b */ /* 0x0003280000000200 */
[----:B------:R1:W2:Y:S04]  /*7570*/  @P0 LDSM.16.M88.4 R40, [R2+0x400] ;  /* 0x000400000228083b */ /* 0x0002a80000000200 */
[----:B------:R1:W1:Y:S02]  /*7580*/  @P0 LDSM.16.M88.4 R44, [R0+0x400] ;  /* 0x00040000002c083b */ /* 0x0002640000000200 */
.L_x_122:
[----:B------:R-:W-:Y:S05]  /*7590*/  BSYNC B1 ;  /* 0x0000000000017941 */ /* 0x000fea0003800000 */
.L_x_121:
[----:B-1----:R-:W-:Y:S05]  /*75a0*/  VIADD R0, R25, 0x40 ;  /* 0x0000004019007836 */ /* 0x002fea0000000000 */
[----:B------:R-:W-:Y:S04]  /*75b0*/  SHF.R.U32.HI R0, RZ, 0x15, R0 ;  /* 0x00000015ff007819 */ /* 0x000fe80000011600 */
[----:B------:R-:W-:Y:S11]  /*75c0*/  LOP3.LUT P0, RZ, R0, 0x3, R53, 0x48, !PT ;  /* 0x0000000300ff7812 */ /* 0x000ff60007804835 */
[----:B------:R-:W-:Y:S02]  /*75d0*/  @!UPT UIADD3 URZ, UPT, UPT, URZ, URZ, URZ ;  /* 0x000000fffffff290 */ /* 0x000fe4000fffe0ff */
[----:B------:R-:W-:Y:S05]  /*75e0*/  @!P0 BRA `(.L_x_126) ;  /* 0x0000000000408947 */ /* 0x000fea0003800000 */
[----:B------:R-:W1:Y:S01]  /*75f0*/  LDCU.64 UR8, c[0x4][0x70] ;  /* 0x01000e00ff0877ac */ /* 0x000e620008000a00 */
[----:B------:R-:W-:Y:S01]  /*7600*/  MOV R3, 0x0 ;  /* 0x0000000000037802 */ /* 0x000fe20000000f00 */
[----:B------:R-:W-:Y:S02]  /*7610*/  HFMA2 R12, -RZ, RZ, 0, 5.9604644775390625e-08 ;  /* 0x00000001ff0c7431 */ /* 0x000fe400000001ff */
[----:B--2---:R-:W-:Y:S02]  /*7620*/  IMAD.MOV.U32 R8, RZ, RZ, 0x192 ;  /* 0x00000192ff087424 */ /* 0x004fe400078e00ff */
        /* <DEDUP_REMOVED lines=12> */
.L_x_126:
[----:B------:R-:W-:Y:S05]  /*76f0*/  WARPSYNC.ALL ;  /* 0x0000000000007948 */ /* 0x000fea0003800000 */
[----:B------:R-:W-:Y:S01]  /*7700*/  R2UR UR4, R25 ;  /* 0x00000000190472ca */ /* 0x000fe200000e0000 */
[----:B------:R-:W-:Y:S01]  /*7710*/  BSSY.RECONVERGENT B0, `(.L_x_127) ;  /* 0x0000040000007945 */ /* 0x000fe20003800200 */
[----:B------:R-:W-:Y:S02]  /*7720*/  ISETP.NE.AND P6, PT, R66, RZ, PT ;  /* 0x000000ff4200720c */ /* 0x000fe40003fc5270 */
[----:B------:R-:W-:Y:S02]  /*7730*/  ISETP.NE.AND P0, PT, R65, RZ, PT ;  /* 0x000000ff4100720c */ /* 0x000fe40003f05270 */
[----:B------:R-:W-:Y:S07]  /*7740*/  MOV R20, UR45 ;  /* 0x0000002d00147c02 */ /* 0x000fee0008000f00 */
[----:B--2---:R-:W1:Y:S02]  /*7750*/  LDTM.16dp128bit.x8 R4, tmem[UR4+0x40] ;  /* 0x00004004000479ee */ /* 0x004e640008180000 */
[----:B------:R-:W-:Y:S04]  /*7760*/  @P6 LEA R20, R20, UR44, 0x3 ;  /* 0x0000002c14146c11 */ /* 0x000fe8000f8e18ff */
[----:B------:R-:W-:Y:S04]  /*7770*/  @P6 IADD3 R20, PT, PT, R20, 0xa0, RZ ;  /* 0x000000a014146810 */ /* 0x000fe80007ffe0ff */
[----:B------:R-:W-:Y:S01]  /*7780*/  @P6 PRMT R20, R72, 0x654, R20 ;  /* 0x0000065448146816 */ /* 0x000fe20000000014 */
[C---:B-1----:R-:W-:Y:S01]  /*7790*/  FMUL R0, R24.reuse, R4 ;  /* 0x0000000418007220 */ /* 0x042fe20000400000 */
        /* <DEDUP_REMOVED lines=46> */
[----:B------:R-:W-:Y:S02]  /*7a80*/  UIADD3 UR9, UPT, UPT, UR49, 0x40, URZ ;  /* 0x0000004031097890 */ /* 0x000fe4000fffe0ff */
[----:B------:R-:W-:Y:S01]  /*7a90*/  UIADD3 UR8, UPT, UPT, UR44, 0x4400, URZ ;  /* 0x000044002c087890 */ /* 0x000fe2000fffe0ff */
[----:B------:R-:W-:Y:S01]  /*7aa0*/  UMOV UR10, UR50 ;  /* 0x00000032000a7c82 */ /* 0x000fe20008000000 */
[----:B------:R-:W-:Y:S01]  /*7ab0*/  UMOV UR11, UR36 ;  /* 0x00000024000b7c82 */ /* 0x000fe20008000000 */
[----:B--2---:R-:W-:Y:S04]  /*7ac0*/  UIADD3 UR4, UP0, UPT, UR6, 0x680, URZ ;  /* 0x0000068006047890 */ /* 0x004fe8000ff1e0ff */
[----:B------:R-:W-:Y:S09]  /*7ad0*/  UIADD3.X UR5, UPT, UPT, URZ, UR7, URZ, UP0, !UPT ;  /* 0x00000007ff057290 */ /* 0x000ff200087fe4ff */
[----:B------:R2:W-:Y:S01]  /*7ae0*/  UTMASTG.3D [UR8], [UR4] ;  /* 0x00000008040073b5 */ /* 0x0005e20008010000 */
[----:B------:R0:W-:Y:S01]  /*7af0*/  UTMACMDFLUSH ;  /* 0x00000000000079b7 */ /* 0x0001e20000000000 */
[----:B--2---:R-:W-:Y:S04]  /*7b00*/  DEPBAR.LE SB0, 0x1 ;  /* 0x000080400000791a */ /* 0x004fe80000000000 */
.L_x_128:
[----:B------:R-:W-:Y:S05]  /*7b10*/  BSYNC.RECONVERGENT B0 ;  /* 0x0000000000007941 */ /* 0x000fea0003800200 */
.L_x_127:
        /* <DEDUP_REMOVED lines=8> */
[----:B--2---:R-:W-:Y:S06]  /*7ba0*/  @!P6 BRA `(.L_x_130) ;  /* 0x000000000050e947 */ /* 0x004fec0003800000 */
        /* <DEDUP_REMOVED lines=8> */
[----:B------:R-:W-:Y:S04]  /*7c30*/  SHF.L.U32 R0, R62, 0x1f, RZ ;  /* 0x0000001f3e007819 */ /* 0x000fe800000006ff */
[----:B------:R-:W2:Y:S02]  /*7c40*/  SYNCS.PHASECHK.TRANS64.TRYWAIT P0, [R2+URZ+0x80], R0 ;  /* 0x00008000020075a7 */ /* 0x000ea400080011ff */
[----:B--2---:R-:W-:Y:S05]  /*7c50*/  @!P0 BRA `(.L_x_133) ;  /* 0x0000001400a48947 */ /* 0x004fea0003800000 */
.L_x_132:
[----:B------:R-:W-:Y:S05]  /*7c60*/  BSYNC B0 ;  /* 0x0000000000007941 */ /* 0x000fea0003800000 */
.L_x_131:
[----:B------:R-:W-:Y:S11]  /*7c70*/  ISETP.NE.AND P0, PT, R77, RZ, PT ;  /* 0x000000ff4d00720c */ /* 0x000ff60003f05270 */
[----:B------:R-:W-:Y:S02]  /*7c80*/  @!UPT UIADD3 URZ, UPT, UPT, URZ, URZ, URZ ;  /* 0x000000fffffff290 */ /* 0x000fe4000fffe0ff */
[----:B--2---:R-:W-:Y:S01]  /*7c90*/  @P0 IADD3 R0, PT, PT, R63, R73, RZ ;  /* 0x000000493f000210 */ /* 0x004fe20007ffe0ff */
[----:B------:R-:W-:Y:S05]  /*7ca0*/  @P0 WARPSYNC.ALL ;  /* 0x0000000000000948 */ /* 0x000fea0003800000 */
[----:B------:R2:W3:Y:S04]  /*7cb0*/  @P0 LDSM.16.M88.4 R32, [R74+UR44+0x400] ;  /* 0x0004002c4a20083b */ /* 0x0004e80008000200 */
[----:B------:R2:W4:Y:S04]  /*7cc0*/  @P0 LDSM.16.M88.4 R36, [R3+0x400] ;  /* 0x000400000324083b */ /* 0x0005280000000200 */
[----:B------:R2:W1:Y:S04]  /*7cd0*/  @P0 LDSM.16.M88.4 R40, [R73+0x400] ;  /* 0x000400004928083b */ /* 0x0004680000000200 */
[----:B------:R2:W1:Y:S02]  /*7ce0*/  @P0 LDSM.16.M88.4 R44, [R0+0x400] ;  /* 0x00040000002c083b */ /* 0x0004640000000200 */
.L_x_130:
[----:B------:R-:W-:Y:S05]  /*7cf0*/  BSYNC B1 ;  /* 0x0000000000017941 */ /* 0x000fea0003800000 */
.L_x_129:
[----:B--2---:R-:W-:Y:S05]  /*7d00*/  VIADD R0, R25, 0x60 ;  /* 0x0000006019007836 */ /* 0x004fea0000000000 */
[----:B------:R-:W-:Y:S04]  /*7d10*/  SHF.R.U32.HI R0, RZ, 0x15, R0 ;  /* 0x00000015ff007819 */ /* 0x000fe80000011600 */
[----:B------:R-:W-:Y:S11]  /*7d20*/  LOP3.LUT P0, RZ, R0, 0x3, R53, 0x48, !PT ;  /* 0x0000000300ff7812 */ /* 0x000ff60007804835 */
[----:B------:R-:W-:Y:S02]  /*7d30*/  @!UPT UIADD3 URZ, UPT, UPT, URZ, URZ, URZ ;  /* 0x000000fffffff290 */ /* 0x000fe4000fffe0ff */
[----:B------:R-:W-:Y:S05]  /*7d40*/  @!P0 BRA `(.L_x_134) ;  /* 0x0000000000408947 */ /* 0x000fea0003800000 */
[----:B------:R-:W2:Y:S01]  /*7d50*/  LDCU.64 UR8, c[0x4][0x70] ;  /* 0x01000e00ff0877ac */ /* 0x000ea20008000a00 */
[----:B------:R-:W-:Y:S01]  /*7d60*/  MOV R3, 0x0 ;  /* 0x0000000000037802 */ /* 0x000fe20000000f00 */
[----:B------:R-:W-:Y:S02]  /*7d70*/  HFMA2 R12, -RZ, RZ, 0, 5.9604644775390625e-08 ;  /* 0x00000001ff0c7431 */ /* 0x000fe400000001ff */
[----:B-1----:R-:W-:Y:S02]  /*7d80*/  IMAD.MOV.U32 R8, RZ, RZ, 0x192 ;  /* 0x00000192ff087424 */ /* 0x002fe400078e00ff */
[----:B------:R-:W-:Y:S01]  /*7d90*/  IMAD.MOV.U32 R13, RZ, RZ, RZ ;  /* 0x000000ffff0d7224 */ /* 0x000fe200078e00ff */
[----:B------:R-:W1:Y:S01]  /*7da0*/  LDCU.64 UR6, c[0x4][0x78] ;  /* 0x01000f00ff0677ac */ /* 0x000e620008000a00 */
[----:B------:R-:W3:Y:S01]  /*7db0*/  LDC.64 R2, c[0x4][R3] ;  /* 0x0100000003027b82 */ /* 0x000ee20000000a00 */
[----:B------:R-:W5:Y:S01]  /*7dc0*/  LDCU.64 UR4, c[0x4][0x10] ;  /* 0x01000200ff0477ac */ /* 0x000f620008000a00 */
[----:B--2---:R-:W-:Y:S01]  /*7dd0*/  MOV R5, UR9 ;  /* 0x0000000900057c02 */ /* 0x004fe20008000f00 */
[----:B------:R-:W-:Y:S01]  /*7de0*/  IMAD.U32 R4, RZ, RZ, UR8 ;  /* 0x00000008ff047e24 */ /* 0x000fe2000f8e00ff */
[----:B-1----:R-:W-:Y:S01]  /*7df0*/  MOV R7, UR7 ;  /* 0x0000000700077c02 */ /* 0x002fe20008000f00 */
[----:B------:R-:W-:Y:S01]  /*7e00*/  IMAD.U32 R6, RZ, RZ, UR6 ;  /* 0x00000006ff067e24 */ /* 0x000fe2000f8e00ff */
[----:B-----5:R-:W-:Y:S01]  /*7e10*/  MOV R11, UR5 ;  /* 0x00000005000b7c02 */ /* 0x020fe20008000f00 */
[----:B------:R-:W-:Y:S02]  /*7e20*/  IMAD.U32 R10, RZ, RZ, UR4 ;  /* 0x00000004ff0a7e24 */ /* 0x000fe4000f8e00ff */
[----:B------:R-:W-:Y:S07]  /*7e30*/  LEPC R20, `(.L_x_134) ;  /* 0x000000001014794e */ /* 0x000fee0000000000 */
[----:B---34-:R-:W-:Y:S05]  /*7e40*/  CALL.ABS.NOINC R2 ;  /* 0x0000000002007343 */ /* 0x018fea0003c00000 */
.L_x_134:
[----:B------:R-:W-:Y:S01]  /*7e50*/  ISETP.NE.AND P0, PT, R65, RZ, PT ;  /* 0x000000ff4100720c */ /* 0x000fe20003f05270 */
[----:B------:R-:W-:Y:S05]  /*7e60*/  WARPSYNC.ALL ;  /* 0x0000000000007948 */ /* 0x000fea0003800000 */
[----:B------:R-:W-:Y:S01]  /*7e70*/  R2UR UR4, R25 ;  /* 0x00000000190472ca */ /* 0x000fe200000e0000 */
[----:B------:R-:W2:Y:S01]  /*7e80*/  S2UR UR5, SR_CgaCtaId ;  /* 0x00000000000579c3 */ /* 0x000ea20000008800 */
[----:B------:R-:W-:Y:S11]  /*7e90*/  BSSY.RECONVERGENT B0, `(.L_x_135) ;  /* 0x000003e000007945 */ /* 0x000ff60003800200 */
[----:B-1----:R-:W1:Y:S01]  /*7ea0*/  LDTM.16dp128bit.x8 R4, tmem[UR4+0x60] ;  /* 0x00006004000479ee */ /* 0x002e620008180000 */
[----:B------:R-:W-:Y:S01]  /*7eb0*/  R2UR UR4, R71 ;  /* 0x00000000470472ca */ /* 0x000fe200000e0000 */
[----:B------:R-:W-:Y:S11]  /*7ec0*/  NOP ;  /* 0x0000000000007918 */ /* 0x000ff60000000000 */
[----:B------:R-:W-:Y:S01]  /*7ed0*/  @!UPT UIADD3 URZ, UPT, UPT, URZ, URZ, URZ ;  /* 0x000000fffffff290 */ /* 0x000fe2000fffe0ff */
[----:B------:R-:W-:Y:S01]  /*7ee0*/  UIADD3 UR4, UPT, UPT, UR4, 0x110, URZ ;  /* 0x0000011004047890 */ /* 0x000fe2000fffe0ff */
[C---:B-1----:R-:W-:Y:S03]  /*7ef0*/  FMUL R0, R24.reuse, R4 ;  /* 0x0000000418007220 */ /* 0x042fe60000400000 */
[----:B--2---:R-:W-:Y:S01]  /*7f00*/  UPRMT UR4, UR5, 0x654, UR4 ;  /* 0x0000065405047896 */ /* 0x004fe20008000004 */
[C---:B------:R-:W-:Y:S01]  /*7f10*/  FMUL R2, R24.reuse, R5 ;  /* 0x0000000518027220 */ /* 0x040fe20000400000 */
[C---:B------:R-:W-:Y:S01]  /*7f20*/  FMUL R3, R24.reuse, R6 ;  /* 0x0000000618037220 */ /* 0x040fe20000400000 */
[C---:B---3--:R-:W-:Y:S01]  /*7f30*/  FFMA R28, R27.reuse, R32, R0 ;  /* 0x000000201b1c7223 */ /* 0x048fe20000000000 */
        /* <DEDUP_REMOVED lines=11> */
[C---:B------:R-:W-:Y:S01]  /*7ff0*/  FMUL R9, R24.reuse, R13 ;  /* 0x0000000d18097220 */ /* 0x040fe20000400000 */
[C---:B------:R-:W-:Y:S01]  /*8000*/  FFMA R6, R27.reuse, R38, R6 ;  /* 0x000000261b067223 */ /* 0x040fe20000000006 */
[C---:B------:R-:W-:Y:S01]  /*8010*/  FMUL R10, R24.reuse, R14 ;  /* 0x0000000e180a7220 */ /* 0x040fe20000400000 */
[C---:B------:R-:W-:Y:S01]  /*8020*/  FFMA R7, R27.reuse, R39, R11 ;  /* 0x000000271b077223 */ /* 0x040fe2000000000b */
[C---:B------:R-:W-:Y:S01]  /*8030*/  FMUL R15, R24.reuse, R15 ;  /* 0x0000000f180f7220 */ /* 0x040fe20000400000 */
[----:B------:R-:W-:Y:S01]  /*8040*/  SYNCS.ARRIVE.TRANS64.RED.A1T0 RZ, [UR4], RZ ;  /* 0x000000ffffff79a7 */ /* 0x000fe20008100404 */
[----:B------:R1:W-:Y:S01]  /*8050*/  STSM.16.M88.4 [R69+0x6400], R28 ;  /* 0x0064001c45007844 */ /* 0x0003e20000000200 */
        /* <DEDUP_REMOVED lines=13> */
[----:B------:R-:W-:Y:S05]  /*8130*/  FFMA R15, R27, R47, R19 ;  /* 0x0000002f1b0f7223 */ /* 0x000fea0000000013 */
        /* <DEDUP_REMOVED lines=19> */
.L_x_136:
[----:B------:R-:W-:Y:S05]  /*8270*/  BSYNC.RECONVERGENT B0 ;  /* 0x0000000000007941 */ /* 0x000fea0003800200 */
.L_x_135:
[----:B------:R-:W-:Y:S01]  /*8280*/  BAR.SYNC.DEFER_BLOCKING 0x1, 0x80 ;  /* 0x0042000000007b1d */ /* 0x000fe20000010000 */
[----:B------:R-:W-:Y:S01]  /*8290*/  UISETP.NE.AND UP0, UPT, UR47, -0x4, UPT ;  /* 0xfffffffc2f00788c */ /* 0x000fe2000bf05270 */
[----:B------:R-:W-:Y:S08]  /*82a0*/  IADD3 R22, PT, PT, R22, 0x1, RZ ;  /* 0x0000000116167810 */ /* 0x000ff00007ffe0ff */
[----:B------:R-:W-:Y:S05]  /*82b0*/  BRA.U !UP0, `(.L_x_137) ;  /* 0x0000000108247547 */ /* 0x000fea000b800000 */
[----:B------:R-:W-:Y:S01]  /*82c0*/  ISETP.NE.AND P0, PT, R66, RZ, PT ;  /* 0x000000ff4200720c */ /* 0x000fe20003f05270 */
[----:B------:R-:W-:Y:S01]  /*82d0*/  IMAD.U32 R0, RZ, RZ, UR46 ;  /* 0x0000002eff007e24 */ /* 0x000fe2000f8e00ff */
[----:B------:R-:W-:Y:S04]  /*82e0*/  UIADD3 UR4, UPT, UPT, UR46, 0x1, URZ ;  /* 0x000000012e047890 */ /* 0x000fe8000fffe0ff */
[----:B------:R-:W-:Y:S04]  /*82f0*/  UISETP.NE.AND UP0, UPT, UR4, 0x4, UPT ;  /* 0x000000040400788c */ /* 0x000fe8000bf05270 */
[----:B------:R-:W-:Y:S03]  /*8300*/  USEL UR46, UR4, URZ, UP0 ;  /* 0x000000ff042e7287 */ /* 0x000fe60008000000 */
[----:B------:R-:W-:Y:S05]  /*8310*/  @P0 LEA R0, R0, UR44, 0x3 ;  /* 0x0000002c00000c11 */ /* 0x000fea000f8e18ff */
[----:B------:R-:W-:Y:S05]  /*8320*/  @P0 VIADD R0, R0, 0xa0 ;  /* 0x000000a000000836 */ /* 0x000fea0000000000 */
[----:B------:R-:W-:Y:S04]  /*8330*/  @P0 PRMT R0, R72, 0x654, R0 ;  /* 0x0000065448000816 */ /* 0x000fe80000000000 */
[----:B------:R2:W-:Y:S03]  /*8340*/  @P0 SYNCS.ARRIVE.TRANS64.RED.A1T0 RZ, [R0+URZ], RZ ;  /* 0x000000ff00ff09a7 */ /* 0x0005e600081004ff */
.L_x_137:
[----:B------:R-:W-:Y:S01]  /*8350*/  R2UR UR5, R54 ;  /* 0x00000000360572ca */ /* 0x000fe200000e0000 */
[----:B------:R-:W-:Y:S01]  /*8360*/  UISETP.NE.AND UP0, UPT, UR61, URZ, UPT ;  /* 0x000000ff3d00728c */ /* 0x000fe2000bf05270 */
[----:B------:R-:W-:Y:S01]  /*8370*/  R2UR UR4, R55 ;  /* 0x00000000370472ca */ /* 0x000fe200000e0000 */
[----:B------:R-:W-:Y:S01]  /*8380*/  UIADD3 UR47, UPT, UPT, UR47, 0x4, URZ ;  /* 0x000000042f2f7890 */ /* 0x000fe2000fffe0ff */
[----:B------:R-:W-:Y:S01]  /*8390*/  ISETP.NE.AND P0, PT, R59, 0x2, PT ;  /* 0x000000023b00780c */ /* 0x000fe20003f05270 */
[----:B------:R-:W-:Y:S01]  /*83a0*/  UMOV UR36, UR60 ;  /* 0x0000003c00247c82 */ /* 0x000fe20008000000 */
[----:B------:R-:W-:Y:S02]  /*83b0*/  ISETP.NE.AND P1, PT, R22, 0x4, PT ;  /* 0x000000041600780c */ /* 0x000fe40003f25270 */
[----:B------:R-:W-:Y:S02]  /*83c0*/  SEL R2, RZ, 0x1, P0 ;  /* 0x00000001ff027807 */ /* 0x000fe40000000000 */
[----:B--2---:R-:W-:Y:S02]  /*83d0*/  SEL R0, RZ, 0x1, P1 ;  /* 0x00000001ff007807 */ /* 0x004fe40000800000 */
[----:B------:R-:W-:Y:S01]  /*83e0*/  LOP3.LUT R60, R60, R2, RZ, 0x3c, !PT ;  /* 0x000000023c3c7212 */ /* 0x000fe200078e3cff */
[----:B------:R-:W-:Y:S01]  /*83f0*/  UIADD3 UR31, UPT, UPT, UR37, UR5, URZ ;  /* 0x00000005251f7290 */ /* 0x000fe2000fffe0ff */
[----:B------:R-:W-:Y:S01]  /*8400*/  LOP3.LUT R61, R61, R0, RZ, 0x3c, !PT ;  /* 0x000000003d3d7212 */ /* 0x000fe200078e3cff */
[----:B------:R-:W-:Y:S01]  /*8410*/  UIADD3 UR30, UPT, UPT, UR38, UR4, URZ ;  /* 0x00000004261e7290 */ /* 0x000fe2000fffe0ff */
[----:B------:R-:W-:Y:S02]  /*8420*/  SEL R59, R59, RZ, P0 ;  /* 0x000000ff3b3b7207 */ /* 0x000fe40000000000 */
[----:B------:R-:W-:Y:S01]  /*8430*/  SEL R22, R22, RZ, P1 ;  /* 0x000000ff16167207 */ /* 0x000fe20000800000 */
[----:B------:R-:W-:Y:S08]  /*8440*/  BRA.U UP0, `(.L_x_138) ;  /* 0xffffffd100987547 */ /* 0x000ff0000b83ffff */
[----:B------:R-:W-:-:S13]  /*8450*/  R2UR UR4, R56 ;  /* 0x00000000380472ca */ /* 0x000fda00000e0000 */
[----:B------:R-:W-:-:S09]  /*8460*/  UISETP.NE.AND UP0, UPT, UR4, URZ, UPT ;  /* 0x000000ff0400728c */ /* 0x000fd2000bf05270 */
[----:B------:R-:W-:Y:S05]  /*8470*/  BRA.U !UP0, `(.L_x_139) ;  /* 0x0000000108487547 */ /* 0x000fea000b800000 */
[----:B------:R-:W2:Y:S02]  /*8480*/  LDCU.64 UR4, c[0x0][0x890] ;  /* 0x00011200ff0477ac */ /* 0x000ea40008000a00 */
[----:B--2---:R-:W-:-:S04]  /*8490*/  UISETP.NE.U32.AND UP0, UPT, UR4, URZ, UPT ;  /* 0x000000ff0400728c */ /* 0x004fc8000bf05070 */
[----:B------:R-:W-:-:S09]  /*84a0*/  UISETP.NE.AND.EX UP0, UPT, UR5, URZ, UPT, UP0 ;  /* 0x000000ff0500728c */ /* 0x000fd2000bf05300 */
[----:B------:R-:W-:Y:S05]  /*84b0*/  BRA.U UP0, `(.L_x_140) ;  /* 0x00000001000c7547 */ /* 0x000fea000b800000 */
[----:B------:R-:W-:-:S13]  /*84c0*/  FSETP.NEU.AND P0, PT, R27, RZ, PT ;  /* 0x000000ff1b00720b */ /* 0x000fda0003f0d000 */
[----:B------:R-:W-:Y:S05]  /*84d0*/  @!P0 EXIT ;  /* 0x000000000000894d */ /* 0x000fea0003800000 */
[----:B------:R-:W-:Y:S05]  /*84e0*/  BRA `(.L_x_139) ;  /* 0x00000000002c7947 */ /* 0x000fea0003800000 */
.L_x_140:
[----:B------:R-:W-:Y:S01]  /*84f0*/  ISETP.NE.AND P0, PT, R58, RZ, PT ;  /* 0x000000ff3a00720c */ /* 0x000fe20003f05270 */
[----:B------:R-:W-:-:S12]  /*8500*/  BSSY.RECONVERGENT B0, `(.L_x_139) ;  /* 0x0000009000007945 */ /* 0x000fd80003800200 */
[----:B------:R-:W-:Y:S05]  /*8510*/  @P0 BRA `(.L_x_141) ;  /* 0x0000000000140947 */ /* 0x000fea0003800000 */
[----:B------:R-:W2:Y:S02]  /*8520*/  LDCU.64 UR4, c[0x0][0x888] ;  /* 0x00011100ff0477ac */ /* 0x000ea40008000a00 */
[----:B--2---:R-:W-:-:S04]  /*8530*/  ISETP.NE.U32.AND P0, PT, RZ, UR4, PT ;  /* 0x00000004ff007c0c */ /* 0x004fc8000bf05070 */
[----:B------:R-:W-:-:S13]  /*8540*/  ISETP.NE.AND.EX P0, PT, RZ, UR5, PT, P0 ;  /* 0x00000005ff007c0c */ /* 0x000fda000bf05300 */
[----:B------:R-:W-:Y:S05]  /*8550*/  @!P0 EXIT ;  /* 0x000000000000894d */ /* 0x000fea0003800000 */
[----:B------:R-:W-:Y:S05]  /*8560*/  BRA `(.L_x_142) ;  /* 0x0000000000087947 */ /* 0x000fea0003800000 */
.L_x_141:
[----:B------:R-:W-:-:S13]  /*8570*/  FSETP.NEU.AND P0, PT, R27, RZ, PT ;  /* 0x000000ff1b00720b */ /* 0x000fda0003f0d000 */
[----:B------:R-:W-:Y:S05]  /*8580*/  @!P0 EXIT ;  /* 0x000000000000894d */ /* 0x000fea0003800000 */
.L_x_142:
[----:B------:R-:W-:Y:S05]  /*8590*/  BSYNC.RECONVERGENT B0 ;  /* 0x0000000000007941 */ /* 0x000fea0003800200 */
.L_x_139:
[----:B------:R-:W2:Y:S01]  /*85a0*/  S2UR UR5, SR_CgaCtaId ;  /* 0x00000000000579c3 */ /* 0x000ea20000008800 */
[----:B------:R-:W-:Y:S01]  /*85b0*/  ULEA UR4, UR46, UR44, 0x3 ;  /* 0x0000002c2e047291 */ /* 0x000fe2000f8e18ff */
[----:B------:R-:W-:-:S04]  /*85c0*/  DEPBAR.LE SB0, 0x0 ;  /* 0x000080000000791a */ /* 0x000fc80000000000 */
[----:B------:R-:W-:-:S04]  /*85d0*/  UIADD3 UR4, UPT, UPT, UR4, 0xa0, URZ ;  /* 0x000000a004047890 */ /* 0x000fc8000fffe0ff */
[----:B--2---:R-:W-:-:S09]  /*85e0*/  UPRMT UR4, UR5, 0x654, UR4 ;  /* 0x0000065405047896 */ /* 0x004fd20008000004 */
[----:B------:R-:W-:Y:S01]  /*85f0*/  SYNCS.ARRIVE.TRANS64.RED.A1T0 RZ, [UR4], RZ ;  /* 0x000000ffffff79a7 */ /* 0x000fe20008100404 */
[----:B------:R-:W-:Y:S05]  /*8600*/  EXIT ;  /* 0x000000000000794d */ /* 0x000fea0003800000 */
.L_x_25:
[----:B-1----:R1:W3:Y:S02]  /*8610*/  SYNCS.PHASECHK.TRANS64.TRYWAIT P0, [R0+URZ+0x140], R2 ;  /* 0x00014002000075a7 */ /* 0x0022e400080011ff */
[----:B---3--:R-:W-:Y:S05]  /*8620*/  @!P0 NANOSLEEP.SYNCS 0x989680 ;  /* 0x009896800000895d */ /* 0x008fea0003900000 */
[----:B------:R-:W3:Y:S02]  /*8630*/  @!P0 SYNCS.PHASECHK.TRANS64 P0, [R0+URZ+0x140], R2 ;  /* 0x00014002000085a7 */ /* 0x000ee400080010ff */
[----:B---3--:R-:W-:Y:S05]  /*8640*/  @!P0 BRA `(.L_x_25) ;  /* 0xfffffffc00f08947 */ /* 0x008fea000383ffff */
[----:B------:R-:W-:Y:S05]  /*8650*/  BRA `(.L_x_143) ;  /* 0xffffff9000e47947 */ /* 0x000fea000383ffff */
.L_x_28:
[----:B-1----:R-:W-:-:S07]  /*8660*/  MOV R0, UR33 ;  /* 0x0000002100007c02 */ /* 0x002fce0008000f00 */
.L_x_144:
[----:B-1----:R1:W3:Y:S02]  /*8670*/  SYNCS.PHASECHK.TRANS64.TRYWAIT P0, [R0+URZ+0x40], R3 ;  /* 0x00004003000075a7 */ /* 0x0022e400080011ff */
[----:B---3--:R-:W-:Y:S05]  /*8680*/  @!P0 NANOSLEEP.SYNCS 0x989680 ;  /* 0x009896800000895d */ /* 0x008fea0003900000 */
[----:B------:R-:W3:Y:S02]  /*8690*/  @!P0 SYNCS.PHASECHK.TRANS64 P0, [R0+URZ+0x40], R3 ;  /* 0x00004003000085a7 */ /* 0x000ee400080010ff */
[----:B---3--:R-:W-:Y:S05]  /*86a0*/  @!P0 BRA `(.L_x_144) ;  /* 0xfffffffc00f08947 */ /* 0x008fea000383ffff */
[----:B------:R-:W-:Y:S05]  /*86b0*/  BRA `(.L_x_27) ;  /* 0xffffff9400247947 */ /* 0x000fea000383ffff */
.L_x_35:
[----:B-1----:R-:W-:-:S07]  /*86c0*/  MOV R0, UR9 ;  /* 0x0000000900007c02 */ /* 0x002fce0008000f00 */
.L_x_145:
[----:B-1----:R1:W3:Y:S02]  /*86d0*/  SYNCS.PHASECHK.TRANS64.TRYWAIT P0, [R0+URZ+0x40], R3 ;  /* 0x00004003000075a7 */ /* 0x0022e400080011ff */
[----:B---3--:R-:W-:Y:S05]  /*86e0*/  @!P0 NANOSLEEP.SYNCS 0x989680 ;  /* 0x009896800000895d */ /* 0x008fea0003900000 */
[----:B------:R-:W3:Y:S02]  /*86f0*/  @!P0 SYNCS.PHASECHK.TRANS64 P0, [R0+URZ+0x40], R3 ;  /* 0x00004003000085a7 */ /* 0x000ee400080010ff */
[----:B---3--:R-:W-:Y:S05]  /*8700*/  @!P0 BRA `(.L_x_145) ;  /* 0xfffffffc00f08947 */ /* 0x008fea000383ffff */
[----:B------:R-:W-:Y:S05]  /*8710*/  BRA `(.L_x_34) ;  /* 0xffffff9400e47947 */ /* 0x000fea000383ffff */
.L_x_40:
[----:B-1----:R1:W3:Y:S02]  /*8720*/  SYNCS.PHASECHK.TRANS64.TRYWAIT P0, [R3+URZ+0xd0], R0 ;  /* 0x0000d000030075a7 */ /* 0x0022e400080011ff */
[----:B---3--:R-:W-:Y:S05]  /*8730*/  @!P0 NANOSLEEP.SYNCS 0x989680 ;  /* 0x009896800000895d */ /* 0x008fea0003900000 */
[----:B------:R-:W3:Y:S02]  /*8740*/  @!P0 SYNCS.PHASECHK.TRANS64 P0, [R3+URZ+0xd0], R0 ;  /* 0x0000d000030085a7 */ /* 0x000ee400080010ff */
[----:B---3--:R-:W-:Y:S05]  /*8750*/  @!P0 BRA `(.L_x_40) ;  /* 0xfffffffc00f08947 */ /* 0x008fea000383ffff */
[----:B------:R-:W-:Y:S05]  /*8760*/  BRA `(.L_x_146) ;  /* 0xffffff9800847947 */ /* 0x000fea000383ffff */
.L_x_44:
[----:B------:R-:W-:-:S07]  /*8770*/  MOV R0, UR4 ;  /* 0x0000000400007c02 */ /* 0x000fce0008000f00 */
.L_x_147:
[----:B-1----:R1:W3:Y:S02]  /*8780*/  SYNCS.PHASECHK.TRANS64.TRYWAIT P0, [R0+URZ], R2 ;  /* 0x00000002000075a7 */ /* 0x0022e400080011ff */
[----:B---3--:R-:W-:Y:S05]  /*8790*/  @!P0 NANOSLEEP.SYNCS 0x989680 ;  /* 0x009896800000895d */ /* 0x008fea0003900000 */
[----:B------:R-:W3:Y:S02]  /*87a0*/  @!P0 SYNCS.PHASECHK.TRANS64 P0, [R0+URZ], R2 ;  /* 0x00000002000085a7 */ /* 0x000ee400080010ff */
[----:B---3--:R-:W-:Y:S05]  /*87b0*/  @!P0 BRA `(.L_x_147) ;  /* 0xfffffffc00f08947 */ /* 0x008fea000383ffff */
[----:B------:R-:W-:Y:S05]  /*87c0*/  BRA `(.L_x_148) ;  /* 0xffffffa000307947 */ /* 0x000fea000383ffff */
.L_x_45:
[----:B------:R-:W-:-:S07]  /*87d0*/  MOV R0, UR5 ;  /* 0x0000000500007c02 */ /* 0x000fce0008000f00 */
.L_x_149:
[----:B-1----:R1:W3:Y:S02]  /*87e0*/  SYNCS.PHASECHK.TRANS64.TRYWAIT P0, [R0+URZ], R3 ;  /* 0x00000003000075a7 */ /* 0x0022e400080011ff */
[----:B---3--:R-:W-:Y:S05]  /*87f0*/  @!P0 NANOSLEEP.SYNCS 0x989680 ;  /* 0x009896800000895d */ /* 0x008fea0003900000 */
[----:B------:R-:W3:Y:S02]  /*8800*/  @!P0 SYNCS.PHASECHK.TRANS64 P0, [R0+URZ], R3 ;  /* 0x00000003000085a7 */ /* 0x000ee400080010ff */
[----:B---3--:R-:W-:Y:S05]  /*8810*/  @!P0 BRA `(.L_x_149) ;  /* 0xfffffffc00f08947 */ /* 0x008fea000383ffff */
[----:B------:R-:W-:Y:S05]  /*8820*/  BRA `(.L_x_150) ;  /* 0xffffffa0003c7947 */ /* 0x000fea000383ffff */
.L_x_46:
[----:B------:R-:W-:-:S07]  /*8830*/  MOV R0, UR5 ;  /* 0x0000000500007c02 */ /* 0x000fce0008000f00 */
.L_x_151:
[----:B-1----:R1:W3:Y:S02]  /*8840*/  SYNCS.PHASECHK.TRANS64.TRYWAIT P0, [R0+URZ], R3 ;  /* 0x00000003000075a7 */ /* 0x0022e400080011ff */
[----:B---3--:R-:W-:Y:S05]  /*8850*/  @!P0 NANOSLEEP.SYNCS 0x989680 ;  /* 0x009896800000895d */ /* 0x008fea0003900000 */
[----:B------:R-:W3:Y:S02]  /*8860*/  @!P0 SYNCS.PHASECHK.TRANS64 P0, [R0+URZ], R3 ;  /* 0x00000003000085a7 */ /* 0x000ee400080010ff */
[----:B---3--:R-:W-:Y:S05]  /*8870*/  @!P0 BRA `(.L_x_151) ;  /* 0xfffffffc00f08947 */ /* 0x008fea000383ffff */
[----:B------:R-:W-:Y:S05]  /*8880*/  BRA `(.L_x_152) ;  /* 0xffffffa000487947 */ /* 0x000fea000383ffff */
.L_x_47:
[----:B------:R-:W-:-:S07]  /*8890*/  MOV R0, UR5 ;  /* 0x0000000500007c02 */ /* 0x000fce0008000f00 */
.L_x_153:
[----:B-1----:R1:W3:Y:S02]  /*88a0*/  SYNCS.PHASECHK.TRANS64.TRYWAIT P0, [R0+URZ], R3 ;  /* 0x00000003000075a7 */ /* 0x0022e400080011ff */
[----:B---3--:R-:W-:Y:S05]  /*88b0*/  @!P0 NANOSLEEP.SYNCS 0x989680 ;  /* 0x009896800000895d */ /* 0x008fea0003900000 */
[----:B------:R-:W3:Y:S02]  /*88c0*/  @!P0 SYNCS.PHASECHK.TRANS64 P0, [R0+URZ], R3 ;  /* 0x00000003000085a7 */ /* 0x000ee400080010ff */
[----:B---3--:R-:W-:Y:S05]  /*88d0*/  @!P0 BRA `(.L_x_153) ;  /* 0xfffffffc00f08947 */ /* 0x008fea000383ffff */
[----:B------:R-:W-:Y:S05]  /*88e0*/  BRA `(.L_x_154) ;  /* 0xffffffa000547947 */ /* 0x000fea000383ffff */
.L_x_48:
[----:B------:R-:W-:-:S07]  /*88f0*/  MOV R0, UR5 ;  /* 0x0000000500007c02 */ /* 0x000fce0008000f00 */
.L_x_155:
[----:B-1----:R1:W3:Y:S02]  /*8900*/  SYNCS.PHASECHK.TRANS64.TRYWAIT P0, [R0+URZ], R3 ;  /* 0x00000003000075a7 */ /* 0x0022e400080011ff */
[----:B---3--:R-:W-:Y:S05]  /*8910*/  @!P0 NANOSLEEP.SYNCS 0x989680 ;  /* 0x009896800000895d */ /* 0x008fea0003900000 */
[----:B------:R-:W3:Y:S02]  /*8920*/  @!P0 SYNCS.PHASECHK.TRANS64 P0, [R0+URZ], R3 ;  /* 0x00000003000085a7 */ /* 0x000ee400080010ff */
[----:B---3--:R-:W-:Y:S05]  /*8930*/  @!P0 BRA `(.L_x_155) ;  /* 0xfffffffc00f08947 */ /* 0x008fea000383ffff */
[----:B------:R-:W-:Y:S05]  /*8940*/  BRA `(.L_x_156) ;  /* 0xffffffa000607947 */ /* 0x000fea000383ffff */
.L_x_49:
[----:B------:R-:W-:-:S07]  /*8950*/  MOV R0, UR5 ;  /* 0x0000000500007c02 */ /* 0x000fce0008000f00 */
.L_x_157:
[----:B-1----:R1:W3:Y:S02]  /*8960*/  SYNCS.PHASECHK.TRANS64.TRYWAIT P0, [R0+URZ], R3 ;  /* 0x00000003000075a7 */ /* 0x0022e400080011ff */
[----:B---3--:R-:W-:Y:S05]  /*8970*/  @!P0 NANOSLEEP.SYNCS 0x989680 ;  /* 0x009896800000895d */ /* 0x008fea0003900000 */
[----:B------:R-:W3:Y:S02]  /*8980*/  @!P0 SYNCS.PHASECHK.TRANS64 P0, [R0+URZ], R3 ;  /* 0x00000003000085a7 */ /* 0x000ee400080010ff */
[----:B---3--:R-:W-:Y:S05]  /*8990*/  @!P0 BRA `(.L_x_157) ;  /* 0xfffffffc00f08947 */ /* 0x008fea000383ffff */
[----:B------:R-:W-:Y:S05]  /*89a0*/  BRA `(.L_x_158) ;  /* 0xffffffa0006c7947 */ /* 0x000fea000383ffff */
.L_x_50:
[----:B------:R-:W-:-:S07]  /*89b0*/  MOV R0, UR5 ;  /* 0x0000000500007c02 */ /* 0x000fce0008000f00 */
.L_x_159:
[----:B-1----:R1:W3:Y:S02]  /*89c0*/  SYNCS.PHASECHK.TRANS64.TRYWAIT P0, [R0+URZ], R3 ;  /* 0x00000003000075a7 */ /* 0x0022e400080011ff */
[----:B---3--:R-:W-:Y:S05]  /*89d0*/  @!P0 NANOSLEEP.SYNCS 0x989680 ;  /* 0x009896800000895d */ /* 0x008fea0003900000 */
[----:B------:R-:W3:Y:S02]  /*89e0*/  @!P0 SYNCS.PHASECHK.TRANS64 P0, [R0+URZ], R3 ;  /* 0x00000003000085a7 */ /* 0x000ee400080010ff */
[----:B---3--:R-:W-:Y:S05]  /*89f0*/  @!P0 BRA `(.L_x_159) ;  /* 0xfffffffc00f08947 */ /* 0x008fea000383ffff */
[----:B------:R-:W-:Y:S05]  /*8a00*/  BRA `(.L_x_160) ;  /* 0xffffffa000787947 */ /* 0x000fea000383ffff */
.L_x_53:
[----:B--2---:R2:W3:Y:S02]  /*8a10*/  SYNCS.PHASECHK.TRANS64.TRYWAIT P0, [R2+URZ+0x130], R4 ;  /* 0x00013004020075a7 */ /* 0x0044e400080011ff */
[----:B---3--:R-:W-:Y:S05]  /*8a20*/  @!P0 NANOSLEEP.SYNCS 0x989680 ;  /* 0x009896800000895d */ /* 0x008fea0003900000 */
[----:B------:R-:W3:Y:S02]  /*8a30*/  @!P0 SYNCS.PHASECHK.TRANS64 P0, [R2+URZ+0x130], R4 ;  /* 0x00013004020085a7 */ /* 0x000ee400080010ff */
[----:B---3--:R-:W-:Y:S05]  /*8a40*/  @!P0 BRA `(.L_x_53) ;  /* 0xfffffffc00f08947 */ /* 0x008fea000383ffff */
[----:B------:R-:W-:Y:S05]  /*8a50*/  BRA `(.L_x_161) ;  /* 0xffffffa000dc7947 */ /* 0x000fea000383ffff */
.L_x_54:
[----:B------:R-:W-:-:S07]  /*8a60*/  MOV R2, UR4 ;  /* 0x0000000400027c02 */ /* 0x000fce0008000f00 */
.L_x_162:
[----:B--2---:R2:W3:Y:S02]  /*8a70*/  SYNCS.PHASECHK.TRANS64.TRYWAIT P0, [R2+URZ+0xe0], R5 ;  /* 0x0000e005020075a7 */ /* 0x0044e400080011ff */
[----:B---3--:R-:W-:Y:S05]  /*8a80*/  @!P0 NANOSLEEP.SYNCS 0x989680 ;  /* 0x009896800000895d */ /* 0x008fea0003900000 */
[----:B------:R-:W3:Y:S02]  /*8a90*/  @!P0 SYNCS.PHASECHK.TRANS64 P0, [R2+URZ+0xe0], R5 ;  /* 0x0000e005020085a7 */ /* 0x000ee400080010ff */
[----:B---3--:R-:W-:Y:S05]  /*8aa0*/  @!P0 BRA `(.L_x_162) ;  /* 0xfffffffc00f08947 */ /* 0x008fea000383ffff */
[----:B------:R-:W-:Y:S05]  /*8ab0*/  BRA `(.L_x_163) ;  /* 0xffffffa000ec7947 */ /* 0x000fea000383ffff */
.L_x_55:
[----:B--2---:R2:W3:Y:S02]  /*8ac0*/  SYNCS.PHASECHK.TRANS64.TRYWAIT P1, [R2+URZ+0xd0], R4 ;  /* 0x0000d004020075a7 */ /* 0x0044e400080211ff */
[----:B---3--:R-:W-:Y:S05]  /*8ad0*/  @!P1 NANOSLEEP.SYNCS 0x989680 ;  /* 0x009896800000995d */ /* 0x008fea0003900000 */
[----:B------:R-:W3:Y:S02]  /*8ae0*/  @!P1 SYNCS.PHASECHK.TRANS64 P1, [R2+URZ+0xd0], R4 ;  /* 0x0000d004020095a7 */ /* 0x000ee400080210ff */
[----:B---3--:R-:W-:Y:S05]  /*8af0*/  @!P1 BRA `(.L_x_55) ;  /* 0xfffffffc00f09947 */ /* 0x008fea000383ffff */
[----:B------:R-:W-:Y:S05]  /*8b00*/  BRA `(.L_x_164) ;  /* 0xffffffa4001c7947 */ /* 0x000fea000383ffff */
.L_x_58:
[----:B------:R-:W-:-:S07]  /*8b10*/  MOV R0, UR4 ;  /* 0x0000000400007c02 */ /* 0x000fce0008000f00 */
.L_x_165:
[----:B--2---:R2:W3:Y:S02]  /*8b20*/  SYNCS.PHASECHK.TRANS64.TRYWAIT P0, [R0+URZ+0xe0], R2 ;  /* 0x0000e002000075a7 */ /* 0x0044e400080011ff */
[----:B---3--:R-:W-:Y:S05]  /*8b30*/  @!P0 NANOSLEEP.SYNCS 0x989680 ;  /* 0x009896800000895d */ /* 0x008fea0003900000 */
[----:B------:R-:W3:Y:S02]  /*8b40*/  @!P0 SYNCS.PHASECHK.TRANS64 P0, [R0+URZ+0xe0], R2 ;  /* 0x0000e002000085a7 */ /* 0x000ee400080010ff */
[----:B---3--:R-:W-:Y:S05]  /*8b50*/  @!P0 BRA `(.L_x_165) ;  /* 0xfffffffc00f08947 */ /* 0x008fea000383ffff */
[----:B------:R-:W-:Y:S05]  /*8b60*/  BRA `(.L_x_57) ;  /* 0xffffffa400707947 */ /* 0x000fea000383ffff */
.L_x_65:
[----:B-1----:R1:W2:Y:S02]  /*8b70*/  SYNCS.PHASECHK.TRANS64.TRYWAIT P1, [R0+URZ+0xd0], R2 ;  /* 0x0000d002000075a7 */ /* 0x0022a400080211ff */
[----:B--2---:R-:W-:Y:S05]  /*8b80*/  @!P1 NANOSLEEP.SYNCS 0x989680 ;  /* 0x009896800000995d */ /* 0x004fea0003900000 */
[----:B------:R-:W2:Y:S02]  /*8b90*/  @!P1 SYNCS.PHASECHK.TRANS64 P1, [R0+URZ+0xd0], R2 ;  /* 0x0000d002000095a7 */ /* 0x000ea400080210ff */
[----:B--2---:R-:W-:Y:S05]  /*8ba0*/  @!P1 BRA `(.L_x_65) ;  /* 0xfffffffc00f09947 */ /* 0x004fea000383ffff */
[----:B------:R-:W-:Y:S05]  /*8bb0*/  BRA `(.L_x_166) ;  /* 0xffffffa800e87947 */ /* 0x000fea000383ffff */
.L_x_66:
[----:B------:R-:W-:-:S07]  /*8bc0*/  MOV R2, UR31 ;  /* 0x0000001f00027c02 */ /* 0x000fce0008000f00 */
.L_x_167:
[----:B-1----:R1:W2:Y:S02]  /*8bd0*/  SYNCS.PHASECHK.TRANS64.TRYWAIT P0, [R2+URZ+0x110], R0 ;  /* 0x00011000020075a7 */ /* 0x0022a400080011ff */
[----:B--2---:R-:W-:Y:S05]  /*8be0*/  @!P0 NANOSLEEP.SYNCS 0x989680 ;  /* 0x009896800000895d */ /* 0x004fea0003900000 */
[----:B------:R-:W2:Y:S02]  /*8bf0*/  @!P0 SYNCS.PHASECHK.TRANS64 P0, [R2+URZ+0x110], R0 ;  /* 0x00011000020085a7 */ /* 0x000ea400080010ff */
[----:B--2---:R-:W-:Y:S05]  /*8c00*/  @!P0 BRA `(.L_x_167) ;  /* 0xfffffffc00f08947 */ /* 0x004fea000383ffff */
[----:B------:R-:W-:Y:S05]  /*8c10*/  BRA `(.L_x_168) ;  /* 0xffffffac00387947 */ /* 0x000fea000383ffff */
.L_x_69:
[----:B------:R-:W-:Y:S07]  /*8c20*/  MOV R0, UR5 ;  /* 0x0000000500007c02 */ /* 0x000fee0008000f00 */
.L_x_169:
[----:B-1----:R1:W2:Y:S02]  /*8c30*/  SYNCS.PHASECHK.TRANS64.TRYWAIT P0, [R0+URZ], R2 ;  /* 0x00000002000075a7 */ /* 0x0022a400080011ff */
[----:B--2---:R-:W-:Y:S05]  /*8c40*/  @!P0 NANOSLEEP.SYNCS 0x989680 ;  /* 0x009896800000895d */ /* 0x004fea0003900000 */
[----:B------:R-:W2:Y:S02]  /*8c50*/  @!P0 SYNCS.PHASECHK.TRANS64 P0, [R0+URZ], R2 ;  /* 0x00000002000085a7 */ /* 0x000ea400080010ff */
[----:B--2---:R-:W-:Y:S05]  /*8c60*/  @!P0 BRA `(.L_x_169) ;  /* 0xfffffffc00f08947 */ /* 0x004fea000383ffff */
[----:B------:R-:W-:Y:S05]  /*8c70*/  BRA `(.L_x_68) ;  /* 0xffffffac00547947 */ /* 0x000fea000383ffff */
.L_x_72:
[----:B------:R-:W-:-:S07]  /*8c80*/  MOV R0, UR4 ;  /* 0x0000000400007c02 */ /* 0x000fce0008000f00 */
.L_x_170:
[----:B--2---:R2:W4:Y:S02]  /*8c90*/  SYNCS.PHASECHK.TRANS64.TRYWAIT P0, [R0+URZ], R2 ;  /* 0x00000002000075a7 */ /* 0x00452400080011ff */
[----:B----4-:R-:W-:Y:S05]  /*8ca0*/  @!P0 NANOSLEEP.SYNCS 0x989680 ;  /* 0x009896800000895d */ /* 0x010fea0003900000 */
[----:B------:R-:W4:Y:S02]  /*8cb0*/  @!P0 SYNCS.PHASECHK.TRANS64 P0, [R0+URZ], R2 ;  /* 0x00000002000085a7 */ /* 0x000f2400080010ff */
[----:B----4-:R-:W-:Y:S05]  /*8cc0*/  @!P0 BRA `(.L_x_170) ;  /* 0xfffffffc00f08947 */ /* 0x010fea000383ffff */
[----:B------:R-:W-:Y:S05]  /*8cd0*/  BRA `(.L_x_171) ;  /* 0xffffffb000307947 */ /* 0x000fea000383ffff */
.L_x_73:
[----:B------:R-:W-:-:S07]  /*8ce0*/  MOV R0, UR5 ;  /* 0x0000000500007c02 */ /* 0x000fce0008000f00 */
.L_x_172:
[----:B-1----:R1:W2:Y:S02]  /*8cf0*/  SYNCS.PHASECHK.TRANS64.TRYWAIT P0, [R0+URZ], R3 ;  /* 0x00000003000075a7 */ /* 0x0022a400080011ff */
[----:B--2---:R-:W-:Y:S05]  /*8d00*/  @!P0 NANOSLEEP.SYNCS 0x989680 ;  /* 0x009896800000895d */ /* 0x004fea0003900000 */
[----:B------:R-:W2:Y:S02]  /*8d10*/  @!P0 SYNCS.PHASECHK.TRANS64 P0, [R0+URZ], R3 ;  /* 0x00000003000085a7 */ /* 0x000ea400080010ff */
[----:B--2---:R-:W-:Y:S05]  /*8d20*/  @!P0 BRA `(.L_x_172) ;  /* 0xfffffffc00f08947 */ /* 0x004fea000383ffff */
[----:B------:R-:W-:Y:S05]  /*8d30*/  BRA `(.L_x_173) ;  /* 0xffffffb0003c7947 */ /* 0x000fea000383ffff */
.L_x_74:
[----:B------:R-:W-:-:S07]  /*8d40*/  MOV R0, UR5 ;  /* 0x0000000500007c02 */ /* 0x000fce0008000f00 */
.L_x_174:
[----:B-1----:R1:W2:Y:S02]  /*8d50*/  SYNCS.PHASECHK.TRANS64.TRYWAIT P0, [R0+URZ], R3 ;  /* 0x00000003000075a7 */ /* 0x0022a400080011ff */
[----:B--2---:R-:W-:Y:S05]  /*8d60*/  @!P0 NANOSLEEP.SYNCS 0x989680 ;  /* 0x009896800000895d */ /* 0x004fea0003900000 */
[----:B------:R-:W2:Y:S02]  /*8d70*/  @!P0 SYNCS.PHASECHK.TRANS64 P0, [R0+URZ], R3 ;  /* 0x00000003000085a7 */ /* 0x000ea400080010ff */
[----:B--2---:R-:W-:Y:S05]  /*8d80*/  @!P0 BRA `(.L_x_174) ;  /* 0xfffffffc00f08947 */ /* 0x004fea000383ffff */
[----:B------:R-:W-:Y:S05]  /*8d90*/  BRA `(.L_x_175) ;  /* 0xffffffb000487947 */ /* 0x000fea000383ffff */
.L_x_75:
[----:B-1----:R-:W-:-:S07]  /*8da0*/  MOV R0, UR4 ;  /* 0x0000000400007c02 */ /* 0x002fce0008000f00 */
.L_x_176:
[----:B-1----:R1:W2:Y:S02]  /*8db0*/  SYNCS.PHASECHK.TRANS64.TRYWAIT P0, [R0+URZ], R2 ;  /* 0x00000002000075a7 */ /* 0x0022a400080011ff */
[----:B--2---:R-:W-:Y:S05]  /*8dc0*/  @!P0 NANOSLEEP.SYNCS 0x989680 ;  /* 0x009896800000895d */ /* 0x004fea0003900000 */
[----:B------:R-:W2:Y:S02]  /*8dd0*/  @!P0 SYNCS.PHASECHK.TRANS64 P0, [R0+URZ], R2 ;  /* 0x00000002000085a7 */ /* 0x000ea400080010ff */
[----:B--2---:R-:W-:Y:S05]  /*8de0*/  @!P0 BRA `(.L_x_176) ;  /* 0xfffffffc00f08947 */ /* 0x004fea000383ffff */
[----:B------:R-:W-:Y:S05]  /*8df0*/  BRA `(.L_x_177) ;  /* 0xffffffb000547947 */ /* 0x000fea000383ffff */
.L_x_80:
[----:B-1----:R1:W2:Y:S02]  /*8e00*/  SYNCS.PHASECHK.TRANS64.TRYWAIT P0, [R8+URZ+0xd0], R0 ;  /* 0x0000d000080075a7 */ /* 0x0022a400080011ff */
[----:B--2---:R-:W-:Y:S05]  /*8e10*/  @!P0 NANOSLEEP.SYNCS 0x989680 ;  /* 0x009896800000895d */ /* 0x004fea0003900000 */
[----:B------:R-:W2:Y:S02]  /*8e20*/  @!P0 SYNCS.PHASECHK.TRANS64 P0, [R8+URZ+0xd0], R0 ;  /* 0x0000d000080085a7 */ /* 0x000ea400080010ff */
[----:B--2---:R-:W-:Y:S05]  /*8e30*/  @!P0 BRA `(.L_x_80) ;  /* 0xfffffffc00f08947 */ /* 0x004fea000383ffff */
[----:B------:R-:W-:Y:S05]  /*8e40*/  BRA `(.L_x_178) ;  /* 0xffffffb400987947 */ /* 0x000fea000383ffff */
.L_x_83:
[----:B-1----:R-:W-:Y:S07]  /*8e50*/  MOV R0, UR21 ;  /* 0x0000001500007c02 */ /* 0x002fee0008000f00 */
.L_x_179:
[----:B-1----:R1:W2:Y:S02]  /*8e60*/  SYNCS.PHASECHK.TRANS64.TRYWAIT P1, [R0+URZ+0xc8], R2 ;  /* 0x0000c802000075a7 */ /* 0x0022a400080211ff */
[----:B--2---:R-:W-:Y:S05]  /*8e70*/  @!P1 NANOSLEEP.SYNCS 0x989680 ;  /* 0x009896800000995d */ /* 0x004fea0003900000 */
[----:B------:R-:W2:Y:S02]  /*8e80*/  @!P1 SYNCS.PHASECHK.TRANS64 P1, [R0+URZ+0xc8], R2 ;  /* 0x0000c802000095a7 */ /* 0x000ea400080210ff */
[----:B--2---:R-:W-:Y:S05]  /*8e90*/  @!P1 BRA `(.L_x_179) ;  /* 0xfffffffc00f09947 */ /* 0x004fea000383ffff */
[----:B------:R-:W-:Y:S05]  /*8ea0*/  BRA `(.L_x_82) ;  /* 0xffffffbc00147947 */ /* 0x000fea000383ffff */
.L_x_86:
[----:B-1----:R-:W-:Y:S07]  /*8eb0*/  MOV R0, UR21 ;  /* 0x0000001500007c02 */ /* 0x002fee0008000f00 */
.L_x_180:
[----:B-1----:R1:W2:Y:S02]  /*8ec0*/  SYNCS.PHASECHK.TRANS64.TRYWAIT P0, [R0+URZ+0xa0], R4 ;  /* 0x0000a004000075a7 */ /* 0x0022a400080011ff */
[----:B--2---:R-:W-:Y:S05]  /*8ed0*/  @!P0 NANOSLEEP.SYNCS 0x989680 ;  /* 0x009896800000895d */ /* 0x004fea0003900000 */
[----:B------:R-:W2:Y:S02]  /*8ee0*/  @!P0 SYNCS.PHASECHK.TRANS64 P0, [R0+URZ+0xa0], R4 ;  /* 0x0000a004000085a7 */ /* 0x000ea400080010ff */
[----:B--2---:R-:W-:Y:S05]  /*8ef0*/  @!P0 BRA `(.L_x_180) ;  /* 0xfffffffc00f08947 */ /* 0x004fea000383ffff */
[----:B------:R-:W-:Y:S05]  /*8f00*/  BRA `(.L_x_181) ;  /* 0xffffffbc006c7947 */ /* 0x000fea000383ffff */
.L_x_87:
[----:B------:R-:W-:Y:S07]  /*8f10*/  MOV R0, UR21 ;  /* 0x0000001500007c02 */ /* 0x000fee0008000f00 */
.L_x_182:
[----:B-1----:R1:W2:Y:S02]  /*8f20*/  SYNCS.PHASECHK.TRANS64.TRYWAIT P0, [R0+URZ+0xa8], R4 ;  /* 0x0000a804000075a7 */ /* 0x0022a400080011ff */
[----:B--2---:R-:W-:Y:S05]  /*8f30*/  @!P0 NANOSLEEP.SYNCS 0x989680 ;  /* 0x009896800000895d */ /* 0x004fea0003900000 */
[----:B------:R-:W2:Y:S02]  /*8f40*/  @!P0 SYNCS.PHASECHK.TRANS64 P0, [R0+URZ+0xa8], R4 ;  /* 0x0000a804000085a7 */ /* 0x000ea400080010ff */
[----:B--2---:R-:W-:Y:S05]  /*8f50*/  @!P0 BRA `(.L_x_182) ;  /* 0xfffffffc00f08947 */ /* 0x004fea000383ffff */
[----:B------:R-:W-:Y:S05]  /*8f60*/  BRA `(.L_x_183) ;  /* 0xffffffbc00a47947 */ /* 0x000fea000383ffff */
.L_x_88:
[----:B------:R-:W-:Y:S07]  /*8f70*/  MOV R0, UR21 ;  /* 0x0000001500007c02 */ /* 0x000fee0008000f00 */
.L_x_184:
[----:B-1----:R1:W2:Y:S02]  /*8f80*/  SYNCS.PHASECHK.TRANS64.TRYWAIT P0, [R0+URZ+0xb0], R4 ;  /* 0x0000b004000075a7 */ /* 0x0022a400080011ff */
[----:B--2---:R-:W-:Y:S05]  /*8f90*/  @!P0 NANOSLEEP.SYNCS 0x989680 ;  /* 0x009896800000895d */ /* 0x004fea0003900000 */
[----:B------:R-:W2:Y:S02]  /*8fa0*/  @!P0 SYNCS.PHASECHK.TRANS64 P0, [R0+URZ+0xb0], R4 ;  /* 0x0000b004000085a7 */ /* 0x000ea400080010ff */
[----:B--2---:R-:W-:Y:S05]  /*8fb0*/  @!P0 BRA `(.L_x_184) ;  /* 0xfffffffc00f08947 */ /* 0x004fea000383ffff */
[----:B------:R-:W-:Y:S05]  /*8fc0*/  BRA `(.L_x_185) ;  /* 0xffffffbc00e87947 */ /* 0x000fea000383ffff */
.L_x_89:
[----:B------:R-:W-:Y:S07]  /*8fd0*/  MOV R0, UR21 ;  /* 0x0000001500007c02 */ /* 0x000fee0008000f00 */
.L_x_186:
[----:B-1----:R1:W2:Y:S02]  /*8fe0*/  SYNCS.PHASECHK.TRANS64.TRYWAIT P0, [R0+URZ+0xb8], R4 ;  /* 0x0000b804000075a7 */ /* 0x0022a400080011ff */
[----:B--2---:R-:W-:Y:S05]  /*8ff0*/  @!P0 NANOSLEEP.SYNCS 0x989680 ;  /* 0x009896800000895d */ /* 0x004fea0003900000 */
[----:B------:R-:W2:Y:S02]  /*9000*/  @!P0 SYNCS.PHASECHK.TRANS64 P0, [R0+URZ+0xb8], R4 ;  /* 0x0000b804000085a7 */ /* 0x000ea400080010ff */
[----:B--2---:R-:W-:Y:S05]  /*9010*/  @!P0 BRA `(.L_x_186) ;  /* 0xfffffffc00f08947 */ /* 0x004fea000383ffff */
[----:B------:R-:W-:Y:S05]  /*9020*/  BRA `(.L_x_187) ;  /* 0xffffffc000307947 */ /* 0x000fea000383ffff */
.L_x_91:
[----:B------:R-:W-:-:S07]  /*9030*/  MOV R0, UR21 ;  /* 0x0000001500007c02 */ /* 0x000fce0008000f00 */
.L_x_188:
[----:B--2---:R2:W4:Y:S02]  /*9040*/  SYNCS.PHASECHK.TRANS64.TRYWAIT P0, [R0+URZ+0xa0], R2 ;  /* 0x0000a002000075a7 */ /* 0x00452400080011ff */
[----:B----4-:R-:W-:Y:S05]  /*9050*/  @!P0 NANOSLEEP.SYNCS 0x989680 ;  /* 0x009896800000895d */ /* 0x010fea0003900000 */
[----:B------:R-:W4:Y:S02]  /*9060*/  @!P0 SYNCS.PHASECHK.TRANS64 P0, [R0+URZ+0xa0], R2 ;  /* 0x0000a002000085a7 */ /* 0x000f2400080010ff */
[----:B----4-:R-:W-:Y:S05]  /*9070*/  @!P0 BRA `(.L_x_188) ;  /* 0xfffffffc00f08947 */ /* 0x010fea000383ffff */
[----:B------:R-:W-:Y:S05]  /*9080*/  BRA `(.L_x_189) ;  /* 0xffffffc000a87947 */ /* 0x000fea000383ffff */
.L_x_92:
[----:B--2---:R-:W-:-:S07]  /*9090*/  MOV R0, UR21 ;  /* 0x0000001500007c02 */ /* 0x004fce0008000f00 */
.L_x_190:
[----:B--2---:R2:W4:Y:S02]  /*90a0*/  SYNCS.PHASECHK.TRANS64.TRYWAIT P0, [R0+URZ+0xa8], R2 ;  /* 0x0000a802000075a7 */ /* 0x00452400080011ff */
[----:B----4-:R-:W-:Y:S05]  /*90b0*/  @!P0 NANOSLEEP.SYNCS 0x989680 ;  /* 0x009896800000895d */ /* 0x010fea0003900000 */
[----:B------:R-:W4:Y:S02]  /*90c0*/  @!P0 SYNCS.PHASECHK.TRANS64 P0, [R0+URZ+0xa8], R2 ;  /* 0x0000a802000085a7 */ /* 0x000f2400080010ff */
[----:B----4-:R-:W-:Y:S05]  /*90d0*/  @!P0 BRA `(.L_x_190) ;  /* 0xfffffffc00f08947 */ /* 0x010fea000383ffff */
[----:B------:R-:W-:Y:S05]  /*90e0*/  BRA `(.L_x_191) ;  /* 0xffffffc000987947 */ /* 0x000fea000383ffff */
.L_x_93:
[----:B--2---:R-:W-:-:S07]  /*90f0*/  MOV R0, UR21 ;  /* 0x0000001500007c02 */ /* 0x004fce0008000f00 */
.L_x_192:
[----:B--2---:R2:W4:Y:S02]  /*9100*/  SYNCS.PHASECHK.TRANS64.TRYWAIT P0, [R0+URZ+0xb0], R2 ;  /* 0x0000b002000075a7 */ /* 0x00452400080011ff */
[----:B----4-:R-:W-:Y:S05]  /*9110*/  @!P0 NANOSLEEP.SYNCS 0x989680 ;  /* 0x009896800000895d */ /* 0x010fea0003900000 */
[----:B------:R-:W4:Y:S02]  /*9120*/  @!P0 SYNCS.PHASECHK.TRANS64 P0, [R0+URZ+0xb0], R2 ;  /* 0x0000b002000085a7 */ /* 0x000f2400080010ff */
[----:B----4-:R-:W-:Y:S05]  /*9130*/  @!P0 BRA `(.L_x_192) ;  /* 0xfffffffc00f08947 */ /* 0x010fea000383ffff */
[----:B------:R-:W-:Y:S05]  /*9140*/  BRA `(.L_x_193) ;  /* 0xffffffc000887947 */ /* 0x000fea000383ffff */
.L_x_95:
[----:B-1----:R1:W2:Y:S02]  /*9150*/  SYNCS.PHASECHK.TRANS64.TRYWAIT P0, [R3+URZ+0xd0], R0 ;  /* 0x0000d000030075a7 */ /* 0x0022a400080011ff */
[----:B--2---:R-:W-:Y:S05]  /*9160*/  @!P0 NANOSLEEP.SYNCS 0x989680 ;  /* 0x009896800000895d */ /* 0x004fea0003900000 */
[----:B------:R-:W2:Y:S02]  /*9170*/  @!P0 SYNCS.PHASECHK.TRANS64 P0, [R3+URZ+0xd0], R0 ;  /* 0x0000d000030085a7 */ /* 0x000ea400080010ff */
[----:B--2---:R-:W-:Y:S05]  /*9180*/  @!P0 BRA `(.L_x_95) ;  /* 0xfffffffc00f08947 */ /* 0x004fea000383ffff */
[----:B------:R-:W-:Y:S05]  /*9190*/  BRA `(.L_x_194) ;  /* 0xffffffc400587947 */ /* 0x000fea000383ffff */
.L_x_106:
[----:B-1----:R-:W-:Y:S04]  /*91a0*/  MOV R0, UR44 ;  /* 0x0000002c00007c02 */ /* 0x002fe80008000f00 */
[----:B------:R1:W2:Y:S03]  /*91b0*/  SYNCS.PHASECHK.TRANS64.TRYWAIT P1, [R0+URZ+0x80], R3 ;  /* 0x00008003000075a7 */ /* 0x0002a600080211ff */
[----:B--2---:R-:W-:Y:S05]  /*91c0*/  @!P1 NANOSLEEP.SYNCS 0x989680 ;  /* 0x009896800000995d */ /* 0x004fea0003900000 */
[----:B------:R-:W2:Y:S02]  /*91d0*/  @!P1 SYNCS.PHASECHK.TRANS64 P1, [R0+URZ+0x80], R3 ;  /* 0x00008003000095a7 */ /* 0x000ea400080210ff */
[----:B--2---:R-:W-:Y:S05]  /*91e0*/  @!P1 BRA `(.L_x_106) ;  /* 0xfffffffc00ec9947 */ /* 0x004fea000383ffff */
[----:B------:R-:W-:Y:S05]  /*91f0*/  BRA `(.L_x_105) ;  /* 0xffffffd000ec7947 */ /* 0x000fea000383ffff */
.L_x_108:
[----:B-1----:R1:W3:Y:S02]  /*9200*/  SYNCS.PHASECHK.TRANS64.TRYWAIT P0, [R71+URZ+0xf0], R2 ;  /* 0x0000f002470075a7 */ /* 0x0022e400080011ff */
[----:B---3--:R-:W-:Y:S05]  /*9210*/  @!P0 NANOSLEEP.SYNCS 0x989680 ;  /* 0x009896800000895d */ /* 0x008fea0003900000 */
[----:B------:R-:W3:Y:S02]  /*9220*/  @!P0 SYNCS.PHASECHK.TRANS64 P0, [R71+URZ+0xf0], R2 ;  /* 0x0000f002470085a7 */ /* 0x000ee400080010ff */
[----:B---3--:R-:W-:Y:S05]  /*9230*/  @!P0 BRA `(.L_x_108) ;  /* 0xfffffffc00f08947 */ /* 0x008fea000383ffff */
[----:B------:R-:W-:Y:S05]  /*9240*/  BRA `(.L_x_107) ;  /* 0xffffffd400187947 */ /* 0x000fea000383ffff */
.L_x_117:
[----:B-1----:R1:W2:Y:S02]  /*9250*/  SYNCS.PHASECHK.TRANS64.TRYWAIT P0, [R2+URZ+0x80], R0 ;  /* 0x00008000020075a7 */ /* 0x0022a400080011ff */
[----:B--2---:R-:W-:Y:S05]  /*9260*/  @!P0 NANOSLEEP.SYNCS 0x989680 ;  /* 0x009896800000895d */ /* 0x004fea0003900000 */
[----:B------:R-:W2:Y:S02]  /*9270*/  @!P0 SYNCS.PHASECHK.TRANS64 P0, [R2+URZ+0x80], R0 ;  /* 0x00008000020085a7 */ /* 0x000ea400080010ff */
[----:B--2---:R-:W-:Y:S05]  /*9280*/  @!P0 BRA `(.L_x_117) ;  /* 0xfffffffc00f08947 */ /* 0x004fea000383ffff */
[----:B------:R-:W-:Y:S05]  /*9290*/  BRA `(.L_x_116) ;  /* 0xffffffd800bc7947 */ /* 0x000fea000383ffff */
.L_x_125:
[----:B-1----:R1:W2:Y:S02]  /*92a0*/  SYNCS.PHASECHK.TRANS64.TRYWAIT P0, [R0+URZ+0x80], R5 ;  /* 0x00008005000075a7 */ /* 0x0022a400080011ff */
[----:B--2---:R-:W-:Y:S05]  /*92b0*/  @!P0 NANOSLEEP.SYNCS 0x989680 ;  /* 0x009896800000895d */ /* 0x004fea0003900000 */
[----:B------:R-:W2:Y:S02]  /*92c0*/  @!P0 SYNCS.PHASECHK.TRANS64 P0, [R0+URZ+0x80], R5 ;  /* 0x00008005000085a7 */ /* 0x000ea400080010ff */
[----:B--2---:R-:W-:Y:S05]  /*92d0*/  @!P0 BRA `(.L_x_125) ;  /* 0xfffffffc00f08947 */ /* 0x004fea000383ffff */
[----:B------:R-:W-:Y:S05]  /*92e0*/  BRA `(.L_x_124) ;  /* 0xffffffe000847947 */ /* 0x000fea000383ffff */
.L_x_133:
[----:B--2---:R2:W3:Y:S02]  /*92f0*/  SYNCS.PHASECHK.TRANS64.TRYWAIT P0, [R2+URZ+0x80], R0 ;  /* 0x00008000020075a7 */ /* 0x0044e400080011ff */
[----:B---3--:R-:W-:Y:S05]  /*9300*/  @!P0 NANOSLEEP.SYNCS 0x989680 ;  /* 0x009896800000895d */ /* 0x008fea0003900000 */
[----:B------:R-:W3:Y:S02]  /*9310*/  @!P0 SYNCS.PHASECHK.TRANS64 P0, [R2+URZ+0x80], R0 ;  /* 0x00008000020085a7 */ /* 0x000ee400080010ff */
[----:B---3--:R-:W-:Y:S05]  /*9320*/  @!P0 BRA `(.L_x_133) ;  /* 0xfffffffc00f08947 */ /* 0x008fea000383ffff */
[----:B------:R-:W-:Y:S05]  /*9330*/  BRA `(.L_x_132) ;  /* 0xffffffe800487947 */ /* 0x000fea000383ffff */
        .weak           $__internal_0_$__cuda_sm10x_tcgen05_guardrail_trap_col_being_dealloced_not_returned_by_alloc
        .type           $__internal_0_$__cuda_sm10x_tcgen05_guardrail_trap_col_being_dealloced_not_returned_by_alloc,@function
        .size           $__internal_0_$__cuda_sm10x_tcgen05_guardrail_trap_col_being_dealloced_not_returned_by_alloc,($__internal_1_$__cuda_sm10x_tcgen05_guardrail_trap_phase_invalid_during_alloc - $__internal_0_$__cuda_sm10x_tcgen05_guardrail_trap_col_being_dealloced_not_returned_by_alloc)
$__internal_0_$__cuda_sm10x_tcgen05_guardrail_trap_col_being_dealloced_not_returned_by_alloc:
[----:B------:R-:W-:Y:S05]  /*9340*/  BPT.TRAP 0x1 ;  /* 0x000000040000795c */ /* 0x000fea0000300000 */
[----:B------:R-:W-:-:S04]  /*9350*/  HFMA2 R3, -RZ, RZ, 0, 0 ;  /* 0x00000000ff037431 */ /* 0x000fc800000001ff */
[----:B------:R-:W-:Y:S05]  /*9360*/  RET.REL.NODEC R2 `(_ZN7cutlass13device_kernelINS_4gemm6kernel13GemmUniversalIN4cute5tupleIJiiiiEEENS1_10collective13CollectiveMmaINS1_35MainloopSm100TmaUmmaWarpSpecializedILi8ELi2ELi4ENS5_IJNS4_1CILi4EEENSA_ILi1EEESC_EEEEENS5_IJNSA_ILi64EEENSA_ILi128EEENSA_ILi32EEEEEEfNS5_IJlSC_lEEEfSJ_NS4_8TiledMMAINS4_8MMA_AtomIJNS4_17SM100_MMA_TF32_SSINS_10tfloat32_tESN_fLi64ELi128ELNS4_4UMMA5MajorE0ELSP_0ELNSO_7ScaleInE0ELSQ_0EEEEEENS4_6LayoutINS5_IJSC_SC_SC_EEENS5_IJNSA_ILi0EEESV_SV_EEEEENS5_IJNS4_10UnderscoreESY_SY_EEEEENS4_13SM90_TMA_LOADENS4_14ComposedLayoutINS4_7SwizzleILi3ELi4ELi3EEENS4_18smem_ptr_flag_bitsILi32EEENST_INS5_IJNSA_ILi8EEESH_EEENS5_IJSH_SC_EEEEEEEvNS4_8identityENS4_23SM90_TMA_LOAD_MULTICASTES1B_vS1C_EENS_8epilogue10collective18CollectiveEpilogueINS1F_23Sm100TmaWarpSpecializedILi4ELi2ELi16ELb1ELb0EEEJSI_NS5_IJNST_ISF_SC_EENST_ISH_SC_EEEEEfSJ_fSJ_NS1F_6fusion15FusionCallbacksIS1J_NS1N_17LinearCombinationIffffLNS_15FloatRoundStyleE2EEESI_S1M_JEEENS4_5SM1004TMEM4LOAD26SM100_TMEM_LOAD_16dp128b8xES11_S1B_NS4_17SM75_U32x4_LDSM_NENS4_14SM90_TMA_STOREES1B_NS4_17SM90_U32x4_STSM_NENS4_39AutoVectorizingCopyWithAssumedAlignmentILi128EEEEEEvvEEEEvNT_6ParamsE) ;  /* 0xffffff6c02247950 */ /* 0x000fea0003c3ffff */
        .weak           $__internal_1_$__cuda_sm10x_tcgen05_guardrail_trap_phase_invalid_during_alloc
        .type           $__internal_1_$__cuda_sm10x_tcgen05_guardrail_trap_phase_invalid_during_alloc,@function
        .size           $__internal_1_$__cuda_sm10x_tcgen05_guardrail_trap_phase_invalid_during_alloc,($__internal_2_$__cuda_sm10x_tcgen05_guardrail_trap_unallocated_columns_being_dealloced - $__internal_1_$__cuda_sm10x_tcgen05_guardrail_trap_phase_invalid_during_alloc)
$__internal_1_$__cuda_sm10x_tcgen05_guardrail_trap_phase_invalid_during_alloc:
[----:B------:R-:W-:Y:S05]  /*9370*/  BPT.TRAP 0x1 ;  /* 0x000000040000795c */ /* 0x000fea0000300000 */
[----:B------:R-:W-:-:S04]  /*9380*/  MOV R5, 0x0 ;  /* 0x0000000000057802 */ /* 0x000fc80000000f00 */
[----:B------:R-:W-:Y:S05]  /*9390*/  RET.REL.NODEC R4 `(_ZN7cutlass13device_kernelINS_4gemm6kernel13GemmUniversalIN4cute5tupleIJiiiiEEENS1_10collective13CollectiveMmaINS1_35MainloopSm100TmaUmmaWarpSpecializedILi8ELi2ELi4ENS5_IJNS4_1CILi4EEENSA_ILi1EEESC_EEEEENS5_IJNSA_ILi64EEENSA_ILi128EEENSA_ILi32EEEEEEfNS5_IJlSC_lEEEfSJ_NS4_8TiledMMAINS4_8MMA_AtomIJNS4_17SM100_MMA_TF32_SSINS_10tfloat32_tESN_fLi64ELi128ELNS4_4UMMA5MajorE0ELSP_0ELNSO_7ScaleInE0ELSQ_0EEEEEENS4_6LayoutINS5_IJSC_SC_SC_EEENS5_IJNSA_ILi0EEESV_SV_EEEEENS5_IJNS4_10UnderscoreESY_SY_EEEEENS4_13SM90_TMA_LOADENS4_14ComposedLayoutINS4_7SwizzleILi3ELi4ELi3EEENS4_18smem_ptr_flag_bitsILi32EEENST_INS5_IJNSA_ILi8EEESH_EEENS5_IJSH_SC_EEEEEEEvNS4_8identityENS4_23SM90_TMA_LOAD_MULTICASTES1B_vS1C_EENS_8epilogue10collective18CollectiveEpilogueINS1F_23Sm100TmaWarpSpecializedILi4ELi2ELi16ELb1ELb0EEEJSI_NS5_IJNST_ISF_SC_EENST_ISH_SC_EEEEEfSJ_fSJ_NS1F_6fusion15FusionCallbacksIS1J_NS1N_17LinearCombinationIffffLNS_15FloatRoundStyleE2EEESI_S1M_JEEENS4_5SM1004TMEM4LOAD26SM100_TMEM_LOAD_16dp128b8xES11_S1B_NS4_17SM75_U32x4_LDSM_NENS4_14SM90_TMA_STOREES1B_NS4_17SM90_U32x4_STSM_NENS4_39AutoVectorizingCopyWithAssumedAlignmentILi128EEEEEEvvEEEEvNT_6ParamsE) ;  /* 0xffffff6c04187950 */ /* 0x000fea0003c3ffff */
        .weak           $__internal_2_$__cuda_sm10x_tcgen05_guardrail_trap_unallocated_columns_being_dealloced
        .type           $__internal_2_$__cuda_sm10x_tcgen05_guardrail_trap_unallocated_columns_being_dealloced,@function
        .size           $__internal_2_$__cuda_sm10x_tcgen05_guardrail_trap_unallocated_columns_being_dealloced,(.L_x_196 - $__internal_2_$__cuda_sm10x_tcgen05_guardrail_trap_unallocated_columns_being_dealloced)
$__internal_2_$__cuda_sm10x_tcgen05_guardrail_trap_unallocated_columns_being_dealloced:
[----:B------:R-:W-:Y:S05]  /*93a0*/  BPT.TRAP 0x1 ;  /* 0x000000040000795c */ /* 0x000fea0000300000 */
[----:B------:R-:W-:-:S04]  /*93b0*/  HFMA2 R3, -RZ, RZ, 0, 0 ;  /* 0x00000000ff037431 */ /* 0x000fc800000001ff */
[----:B------:R-:W-:Y:S05]  /*93c0*/  RET.REL.NODEC R2 `(_ZN7cutlass13device_kernelINS_4gemm6kernel13GemmUniversalIN4cute5tupleIJiiiiEEENS1_10collective13CollectiveMmaINS1_35MainloopSm100TmaUmmaWarpSpecializedILi8ELi2ELi4ENS5_IJNS4_1CILi4EEENSA_ILi1EEESC_EEEEENS5_IJNSA_ILi64EEENSA_ILi128EEENSA_ILi32EEEEEEfNS5_IJlSC_lEEEfSJ_NS4_8TiledMMAINS4_8MMA_AtomIJNS4_17SM100_MMA_TF32_SSINS_10tfloat32_tESN_fLi64ELi128ELNS4_4UMMA5MajorE0ELSP_0ELNSO_7ScaleInE0ELSQ_0EEEEEENS4_6LayoutINS5_IJSC_SC_SC_EEENS5_IJNSA_ILi0EEESV_SV_EEEEENS5_IJNS4_10UnderscoreESY_SY_EEEEENS4_13SM90_TMA_LOADENS4_14ComposedLayoutINS4_7SwizzleILi3ELi4ELi3EEENS4_18smem_ptr_flag_bitsILi32EEENST_INS5_IJNSA_ILi8EEESH_EEENS5_IJSH_SC_EEEEEEEvNS4_8identityENS4_23SM90_TMA_LOAD_MULTICASTES1B_vS1C_EENS_8epilogue10collective18CollectiveEpilogueINS1F_23Sm100TmaWarpSpecializedILi4ELi2ELi16ELb1ELb0EEEJSI_NS5_IJNST_ISF_SC_EENST_ISH_SC_EEEEEfSJ_fSJ_NS1F_6fusion15FusionCallbacksIS1J_NS1N_17LinearCombinationIffffLNS_15FloatRoundStyleE2EEESI_S1M_JEEENS4_5SM1004TMEM4LOAD26SM100_TMEM_LOAD_16dp128b8xES11_S1B_NS4_17SM75_U32x4_LDSM_NENS4_14SM90_TMA_STOREES1B_NS4_17SM90_U32x4_STSM_NENS4_39AutoVectorizingCopyWithAssumedAlignmentILi128EEEEEEvvEEEEvNT_6ParamsE) ;  /* 0xffffff6c020c7950 */ /* 0x000fea0003c3ffff */
.L_x_195:
[----:B------:R-:W-:-:S00]  /*93d0*/  BRA `(.L_x_195) ;  /* 0xfffffffc00fc7947 */ /* 0x000fc0000383ffff */
[----:B------:R-:W-:-:S00]  /*93e0*/  NOP ;  /* 0x0000000000007918 */ /* 0x000fc00000000000 */
        /* <DEDUP_REMOVED lines=9> */
.L_x_196:


//--------------------- .nv.global.init           --------------------------
	.section	.nv.global.init,"aw",@progbits
.nv.global.init:
	.type		$str$27,@object
	.size		$str$27,($str$28 - $str$27)
$str$27:
        /*0000*/ 	.byte	0x28, 0x61, 0x64, 0x64, 0x72, 0x65, 0x73, 0x73, 0x20, 0x26, 0x20, 0x6d, 0x61, 0x73, 0x6b, 0x29
        /*0010*/ 	.byte	0x20, 0x3d, 0x3d, 0x20, 0x30, 0x00
	.type		$str$28,@object
	.size		$str$28,($str$26 - $str$28)
$str$28:
        /*0016*/ 	.byte	0x2f, 0x74, 0x6d, 0x70, 0x2f, 0x63, 0x75, 0x74, 0x6c, 0x61, 0x73, 0x73, 0x5f, 0x73, 0x77, 0x65
        /*0026*/ 	.byte	0x65, 0x70, 0x5f, 0x73, 0x72, 0x63, 0x2f, 0x69, 0x6e, 0x63, 0x6c, 0x75, 0x64, 0x65, 0x2f, 0x63
        /*0036*/ 	.byte	0x75, 0x74, 0x65, 0x2f, 0x70, 0x6f, 0x69, 0x6e, 0x74, 0x65, 0x72, 0x5f, 0x66, 0x6c, 0x61, 0x67
        /*0046*/ 	.byte	0x67, 0x65, 0x64, 0x2e, 0x68, 0x70, 0x70, 0x00
	.type		$str$26,@object
	.size		$str$26,($str$25 - $str$26)
$str$26:
        /*004e*/ 	.byte	0x2f, 0x74, 0x6d, 0x70, 0x2f, 0x63, 0x75, 0x74, 0x6c, 0x61, 0x73, 0x73, 0x5f, 0x73, 0x77, 0x65
        /*005e*/ 	.byte	0x65, 0x70, 0x5f, 0x73, 0x72, 0x63, 0x2f, 0x69, 0x6e, 0x63, 0x6c, 0x75, 0x64, 0x65, 0x2f, 0x63
        /*006e*/ 	.byte	0x75, 0x74, 0x65, 0x2f, 0x61, 0x74, 0x6f, 0x6d, 0x2f, 0x63, 0x6f, 0x70, 0x79, 0x5f, 0x74, 0x72
        /*007e*/ 	.byte	0x61, 0x69, 0x74, 0x73, 0x5f, 0x73, 0x6d, 0x31, 0x30, 0x30, 0x2e, 0x68, 0x70, 0x70, 0x00
	.type		$str$25,@object
	.size		$str$25,(__unnamed_1 - $str$25)
$str$25:
        /*008d*/ 	.byte	0x28, 0x28, 0x75, 0x69, 0x6e, 0x74, 0x33, 0x32, 0x5f, 0x74, 0x28, 0x74, 0x68, 0x72, 0x65, 0x61
        /*009d*/ 	.byte	0x64, 0x49, 0x64, 0x78, 0x2e, 0x78, 0x29, 0x20, 0x2f, 0x20, 0x33, 0x32, 0x29, 0x20, 0x25, 0x20
        /*00ad*/ 	.byte	0x34, 0x29, 0x20, 0x3d, 0x3d, 0x20, 0x28, 0x28, 0x28, 0x74, 0x6d, 0x65, 0x6d, 0x5f, 0x61, 0x64
        /*00bd*/ 	.byte	0x64, 0x72, 0x20, 0x3e, 0x3e, 0x20, 0x31, 0x36, 0x29, 0x20, 0x2f, 0x20, 0x33, 0x32, 0x29, 0x20
        /*00cd*/ 	.byte	0x25, 0x20, 0x34, 0x29, 0x00
	.type		__unnamed_1,@object
	.size		__unnamed_1,(__unnamed_2 - __unnamed_1)
__unnamed_1:
        /*00d2*/ 	.byte	0x61, 0x75, 0x74, 0x6f, 0x20, 0x63, 0x75, 0x74, 0x65, 0x3a, 0x3a, 0x61, 0x73, 0x5f, 0x70, 0x6f
        /* <DEDUP_REMOVED lines=23> */
        /*0252*/ 	.byte	0x3c, 0x32, 0x30, 0x34, 0x38, 0x3e, 0x3e, 0x3e, 0x3e, 0x5d, 0x00
	.type		__unnamed_2,@object
	.size		__unnamed_2,(.L_2 - __unnamed_2)
__unnamed_2:
        /* <DEDUP_REMOVED lines=45> */
        /*052d*/ 	.byte	0x3e, 0x3e, 0x3e, 0x5d, 0x00
.L_2:


//--------------------- .nv.shared._ZN7cutlass13device_kernelINS_4gemm6kernel13GemmUniversalIN4cute5tupleIJiiiiEEENS1_10collective13CollectiveMmaINS1_35MainloopSm100TmaUmmaWarpSpecializedILi8ELi2ELi4ENS5_IJNS4_1CILi4EEENSA_ILi1EEESC_EEEEENS5_IJNSA_ILi64EEENSA_ILi128EEENSA_ILi32EEEEEEfNS5_IJlSC_lEEEfSJ_NS4_8TiledMMAINS4_8MMA_AtomIJNS4_17SM100_MMA_TF32_SSINS_10tfloat32_tESN_fLi64ELi128ELNS4_4UMMA5MajorE0ELSP_0ELNSO_7ScaleInE0ELSQ_0EEEEEENS4_6LayoutINS5_IJSC_SC_SC_EEENS5_IJNSA_ILi0EEESV_SV_EEEEENS5_IJNS4_10UnderscoreESY_SY_EEEEENS4_13SM90_TMA_LOADENS4_14ComposedLayoutINS4_7SwizzleILi3ELi4ELi3EEENS4_18smem_ptr_flag_bitsILi32EEENST_INS5_IJNSA_ILi8EEESH_EEENS5_IJSH_SC_EEEEEEEvNS4_8identityENS4_23SM90_TMA_LOAD_MULTICASTES1B_vS1C_EENS_8epilogue10collective18CollectiveEpilogueINS1F_23Sm100TmaWarpSpecializedILi4ELi2ELi16ELb1ELb0EEEJSI_NS5_IJNST_ISF_SC_EENST_ISH_SC_EEEEEfSJ_fSJ_NS1F_6fusion15FusionCallbacksIS1J_NS1N_17LinearCombinationIffffLNS_15FloatRoundStyleE2EEESI_S1M_JEEENS4_5SM1004TMEM4LOAD26SM100_TMEM_LOAD_16dp128b8xES11_S1B_NS4_17SM75_U32x4_LDSM_NENS4_14SM90_TMA_STOREES1B_NS4_17SM90_U32x4_STSM_NENS4_39AutoVectorizingCopyWithAssumedAlignmentILi128EEEEEEvvEEEEvNT_6ParamsE --------------------------
	.section	.nv.shared._ZN7cutlass13device_kernelINS_4gemm6kernel13GemmUniversalIN4cute5tupleIJiiiiEEENS1_10collective13CollectiveMmaINS1_35MainloopSm100TmaUmmaWarpSpecializedILi8ELi2ELi4ENS5_IJNS4_1CILi4EEENSA_ILi1EEESC_EEEEENS5_IJNSA_ILi64EEENSA_ILi128EEENSA_ILi32EEEEEEfNS5_IJlSC_lEEEfSJ_NS4_8TiledMMAINS4_8MMA_AtomIJNS4_17SM100_MMA_TF32_SSINS_10tfloat32_tESN_fLi64ELi128ELNS4_4UMMA5MajorE0ELSP_0ELNSO_7ScaleInE0ELSQ_0EEEEEENS4_6LayoutINS5_IJSC_SC_SC_EEENS5_IJNSA_ILi0EEESV_SV_EEEEENS5_IJNS4_10UnderscoreESY_SY_EEEEENS4_13SM90_TMA_LOADENS4_14ComposedLayoutINS4_7SwizzleILi3ELi4ELi3EEENS4_18smem_ptr_flag_bitsILi32EEENST_INS5_IJNSA_ILi8EEESH_EEENS5_IJSH_SC_EEEEEEEvNS4_8identityENS4_23SM90_TMA_LOAD_MULTICASTES1B_vS1C_EENS_8epilogue10collective18CollectiveEpilogueINS1F_23Sm100TmaWarpSpecializedILi4ELi2ELi16ELb1ELb0EEEJSI_NS5_IJNST_ISF_SC_EENST_ISH_SC_EEEEEfSJ_fSJ_NS1F_6fusion15FusionCallbacksIS1J_NS1N_17LinearCombinationIffffLNS_15FloatRoundStyleE2EEESI_S1M_JEEENS4_5SM1004TMEM4LOAD26SM100_TMEM_LOAD_16dp128b8xES11_S1B_NS4_17SM75_U32x4_LDSM_NENS4_14SM90_TMA_STOREES1B_NS4_17SM90_U32x4_STSM_NENS4_39AutoVectorizingCopyWithAssumedAlignmentILi128EEEEEEvvEEEEvNT_6ParamsE,"aw",@nobits
	.sectionflags	@""
	.align	16
	.zero		1024


//--------------------- .nv.shared.reserved.0     --------------------------
	.section	.nv.shared.reserved.0,"aw",@nobits
	.weak		__nv_reservedSMEM_offset_0_alias
	.size		__nv_reservedSMEM_offset_0_alias, 0, 64
	.other		__nv_reservedSMEM_offset_0_alias,@"STO_CUDA_RESERVED_SHARED STV_DEFAULT"
__nv_reservedSMEM_offset_0_alias:
	.zero		0
.nv.shared.reserved.0:
	.zero		64
	.weak		__nv_reservedSMEM_tcgen05_partition
	.type		__nv_reservedSMEM_tcgen05_partition,@object
	.size		__nv_reservedSMEM_tcgen05_partition,(.L_0 - __nv_reservedSMEM_tcgen05_partition)
__nv_reservedSMEM_tcgen05_partition:
	.zero		32
.L_0:


//--------------------- .nv.global                --------------------------
	.section	.nv.global,"aw",@nobits
.nv.global:
	.type		_ZN40_INTERNAL_fd8c4fc6_4_k_cu_71ab0aad_293004cute1_E,@object
	.size		_ZN40_INTERNAL_fd8c4fc6_4_k_cu_71ab0aad_293004cute1_E,(_ZN40_INTERNAL_fd8c4fc6_4_k_cu_71ab0aad_293004cuda3std3__45__cpo6cbeginE - _ZN40_INTERNAL_fd8c4fc6_4_k_cu_71ab0aad_293004cute1_E)
_ZN40_INTERNAL_fd8c4fc6_4_k_cu_71ab0aad_293004cute1_E:
	.zero		1
	.type		_ZN40_INTERNAL_fd8c4fc6_4_k_cu_71ab0aad_293004cuda3std3__45__cpo6cbeginE,@object
	.size		_ZN40_INTERNAL_fd8c4fc6_4_k_cu_71ab0aad_293004cuda3std3__45__cpo6cbeginE,(_ZN40_INTERNAL_fd8c4fc6_4_k_cu_71ab0aad_293004cuda3std3__48in_placeE - _ZN40_INTERNAL_fd8c4fc6_4_k_cu_71ab0aad_293004cuda3std3__45__cpo6cbeginE)
_ZN40_INTERNAL_fd8c4fc6_4_k_cu_71ab0aad_293004cuda3std3__45__cpo6cbeginE:
	.zero		1
	.type		_ZN40_INTERNAL_fd8c4fc6_4_k_cu_71ab0aad_293004cuda3std3__48in_placeE,@object
	.size		_ZN40_INTERNAL_fd8c4fc6_4_k_cu_71ab0aad_293004cuda3std3__48in_placeE,(_ZN40_INTERNAL_fd8c4fc6_4_k_cu_71ab0aad_293004cuda3std6ranges3__45__cpo9iter_moveE - _ZN40_INTERNAL_fd8c4fc6_4_k_cu_71ab0aad_293004cuda3std3__48in_placeE)
_ZN40_INTERNAL_fd8c4fc6_4_k_cu_71ab0aad_293004cuda3std3__48in_placeE:
	.zero		1
	.type		_ZN40_INTERNAL_fd8c4fc6_4_k_cu_71ab0aad_293004cuda3std6ranges3__45__cpo9iter_moveE,@object
	.size		_ZN40_INTERNAL_fd8c4fc6_4_k_cu_71ab0aad_293004cuda3std6ranges3__45__cpo9iter_moveE,(_ZN40_INTERNAL_fd8c4fc6_4_k_cu_71ab0aad_293004cuda3std3__45__cpo5beginE - _ZN40_INTERNAL_fd8c4fc6_4_k_cu_71ab0aad_293004cuda3std6ranges3__45__cpo9iter_moveE)
_ZN40_INTERNAL_fd8c4fc6_4_k_cu_71ab0aad_293004cuda3std6ranges3__45__cpo9iter_moveE:
	.zero		1
	.type		_ZN40_INTERNAL_fd8c4fc6_4_k_cu_71ab0aad_293004cuda3std3__45__cpo5beginE,@object
	.size		_ZN40_INTERNAL_fd8c4fc6_4_k_cu_71ab0aad_293004cuda3std3__45__cpo5beginE,(_ZN40_INTERNAL_fd8c4fc6_4_k_cu_71ab0aad_293004cuda3std3__442_GLOBAL__N__fd8c4fc6_4_k_cu_71ab0aad_293006ignoreE - _ZN40_INTERNAL_fd8c4fc6_4_k_cu_71ab0aad_293004cuda3std3__45__cpo5beginE)
_ZN40_INTERNAL_fd8c4fc6_4_k_cu_71ab0aad_293004cuda3std3__45__cpo5beginE:
	.zero		1
	.type		_ZN40_INTERNAL_fd8c4fc6_4_k_cu_71ab0aad_293004cuda3std3__442_GLOBAL__N__fd8c4fc6_4_k_cu_71ab0aad_293006ignoreE,@object
	.size		_ZN40_INTERNAL_fd8c4fc6_4_k_cu_71ab0aad_293004cuda3std3__442_GLOBAL__N__fd8c4fc6_4_k_cu_71ab0aad_293006ignoreE,(_ZN40_INTERNAL_fd8c4fc6_4_k_cu_71ab0aad_293004cute7productE - _ZN40_INTERNAL_fd8c4fc6_4_k_cu_71ab0aad_293004cuda3std3__442_GLOBAL__N__fd8c4fc6_4_k_cu_71ab0aad_293006ignoreE)
_ZN40_INTERNAL_fd8c4fc6_4_k_cu_71ab0aad_293004cuda3std3__442_GLOBAL__N__fd8c4fc6_4_k_cu_71ab0aad_293006ignoreE:
	.zero		1
	.type		_ZN40_INTERNAL_fd8c4fc6_4_k_cu_71ab0aad_293004cute7productE,@object
	.size		_ZN40_INTERNAL_fd8c4fc6_4_k_cu_71ab0aad_293004cute7productE,(_ZN40_INTERNAL_fd8c4fc6_4_k_cu_71ab0aad_293004cuda3std3__45__cpo3endE - _ZN40_INTERNAL_fd8c4fc6_4_k_cu_71ab0aad_293004cute7productE)
_ZN40_INTERNAL_fd8c4fc6_4_k_cu_71ab0aad_293004cute7productE:
	.zero		1
	.type		_ZN40_INTERNAL_fd8c4fc6_4_k_cu_71ab0aad_293004cuda3std3__45__cpo3endE,@object
	.size		_ZN40_INTERNAL_fd8c4fc6_4_k_cu_71ab0aad_293004cuda3std3__45__cpo3endE,(_ZN40_INTERNAL_fd8c4fc6_4_k_cu_71ab0aad_293004cuda3std3__419piecewise_constructE - _ZN40_INTERNAL_fd8c4fc6_4_k_cu_71ab0aad_293004cuda3std3__45__cpo3endE)
_ZN40_INTERNAL_fd8c4fc6_4_k_cu_71ab0aad_293004cuda3std3__45__cpo3endE:
	.zero		1
	.type		_ZN40_INTERNAL_fd8c4fc6_4_k_cu_71ab0aad_293004cuda3std3__419piecewise_constructE,@object
	.size		_ZN40_INTERNAL_fd8c4fc6_4_k_cu_71ab0aad_293004cuda3std3__419piecewise_constructE,(_ZN40_INTERNAL_fd8c4fc6_4_k_cu_71ab0aad_293004cuda3std3__45__cpo4cendE - _ZN40_INTERNAL_fd8c4fc6_4_k_cu_71ab0aad_293004cuda3std3__419piecewise_constructE)
_ZN40_INTERNAL_fd8c4fc6_4_k_cu_71ab0aad_293004cuda3std3__419piecewise_constructE:
	.zero		1
	.type		_ZN40_INTERNAL_fd8c4fc6_4_k_cu_71ab0aad_293004cuda3std3__45__cpo4cendE,@object
	.size		_ZN40_INTERNAL_fd8c4fc6_4_k_cu_71ab0aad_293004cuda3std3__45__cpo4cendE,(_ZN40_INTERNAL_fd8c4fc6_4_k_cu_71ab0aad_293004cuda3std6ranges3__45__cpo4swapE - _ZN40_INTERNAL_fd8c4fc6_4_k_cu_71ab0aad_293004cuda3std3__45__cpo4cendE)
_ZN40_INTERNAL_fd8c4fc6_4_k_cu_71ab0aad_293004cuda3std3__45__cpo4cendE:
	.zero		1
	.type		_ZN40_INTERNAL_fd8c4fc6_4_k_cu_71ab0aad_293004cuda3std6ranges3__45__cpo4swapE,@object
	.size		_ZN40_INTERNAL_fd8c4fc6_4_k_cu_71ab0aad_293004cuda3std6ranges3__45__cpo4swapE,(.L_10 - _ZN40_INTERNAL_fd8c4fc6_4_k_cu_71ab0aad_293004cuda3std6ranges3__45__cpo4swapE)
_ZN40_INTERNAL_fd8c4fc6_4_k_cu_71ab0aad_293004cuda3std6ranges3__45__cpo4swapE:
	.zero		1
.L_10:


//--------------------- .nv.constant0._ZN7cutlass13device_kernelINS_4gemm6kernel13GemmUniversalIN4cute5tupleIJiiiiEEENS1_10collective13CollectiveMmaINS1_35MainloopSm100TmaUmmaWarpSpecializedILi8ELi2ELi4ENS5_IJNS4_1CILi4EEENSA_ILi1EEESC_EEEEENS5_IJNSA_ILi64EEENSA_ILi128EEENSA_ILi32EEEEEEfNS5_IJlSC_lEEEfSJ_NS4_8TiledMMAINS4_8MMA_AtomIJNS4_17SM100_MMA_TF32_SSINS_10tfloat32_tESN_fLi64ELi128ELNS4_4UMMA5MajorE0ELSP_0ELNSO_7ScaleInE0ELSQ_0EEEEEENS4_6LayoutINS5_IJSC_SC_SC_EEENS5_IJNSA_ILi0EEESV_SV_EEEEENS5_IJNS4_10UnderscoreESY_SY_EEEEENS4_13SM90_TMA_LOADENS4_14ComposedLayoutINS4_7SwizzleILi3ELi4ELi3EEENS4_18smem_ptr_flag_bitsILi32EEENST_INS5_IJNSA_ILi8EEESH_EEENS5_IJSH_SC_EEEEEEEvNS4_8identityENS4_23SM90_TMA_LOAD_MULTICASTES1B_vS1C_EENS_8epilogue10collective18CollectiveEpilogueINS1F_23Sm100TmaWarpSpecializedILi4ELi2ELi16ELb1ELb0EEEJSI_NS5_IJNST_ISF_SC_EENST_ISH_SC_EEEEEfSJ_fSJ_NS1F_6fusion15FusionCallbacksIS1J_NS1N_17LinearCombinationIffffLNS_15FloatRoundStyleE2EEESI_S1M_JEEENS4_5SM1004TMEM4LOAD26SM100_TMEM_LOAD_16dp128b8xES11_S1B_NS4_17SM75_U32x4_LDSM_NENS4_14SM90_TMA_STOREES1B_NS4_17SM90_U32x4_STSM_NENS4_39AutoVectorizingCopyWithAssumedAlignmentILi128EEEEEEvvEEEEvNT_6ParamsE --------------------------
	.section	.nv.constant0._ZN7cutlass13device_kernelINS_4gemm6kernel13GemmUniversalIN4cute5tupleIJiiiiEEENS1_10collective13CollectiveMmaINS1_35MainloopSm100TmaUmmaWarpSpecializedILi8ELi2ELi4ENS5_IJNS4_1CILi4EEENSA_ILi1EEESC_EEEEENS5_IJNSA_ILi64EEENSA_ILi128EEENSA_ILi32EEEEEEfNS5_IJlSC_lEEEfSJ_NS4_8TiledMMAINS4_8MMA_AtomIJNS4_17SM100_MMA_TF32_SSINS_10tfloat32_tESN_fLi64ELi128ELNS4_4UMMA5MajorE0ELSP_0ELNSO_7ScaleInE0ELSQ_0EEEEEENS4_6LayoutINS5_IJSC_SC_SC_EEENS5_IJNSA_ILi0EEESV_SV_EEEEENS5_IJNS4_10UnderscoreESY_SY_EEEEENS4_13SM90_TMA_LOADENS4_14ComposedLayoutINS4_7SwizzleILi3ELi4ELi3EEENS4_18smem_ptr_flag_bitsILi32EEENST_INS5_IJNSA_ILi8EEESH_EEENS5_IJSH_SC_EEEEEEEvNS4_8identityENS4_23SM90_TMA_LOAD_MULTICASTES1B_vS1C_EENS_8epilogue10collective18CollectiveEpilogueINS1F_23Sm100TmaWarpSpecializedILi4ELi2ELi16ELb1ELb0EEEJSI_NS5_IJNST_ISF_SC_EENST_ISH_SC_EEEEEfSJ_fSJ_NS1F_6fusion15FusionCallbacksIS1J_NS1N_17LinearCombinationIffffLNS_15FloatRoundStyleE2EEESI_S1M_JEEENS4_5SM1004TMEM4LOAD26SM100_TMEM_LOAD_16dp128b8xES11_S1B_NS4_17SM75_U32x4_LDSM_NENS4_14SM90_TMA_STOREES1B_NS4_17SM90_U32x4_STSM_NENS4_39AutoVectorizingCopyWithAssumedAlignmentILi128EEEEEEvvEEEEvNT_6ParamsE,"a",@progbits
	.sectionflags	@""
	.align	4
.nv.constant0._ZN7cutlass13device_kernelINS_4gemm6kernel13GemmUniversalIN4cute5tupleIJiiiiEEENS1_10collective13CollectiveMmaINS1_35MainloopSm100TmaUmmaWarpSpecializedILi8ELi2ELi4ENS5_IJNS4_1CILi4EEENSA_ILi1EEESC_EEEEENS5_IJNSA_ILi64EEENSA_ILi128EEENSA_ILi32EEEEEEfNS5_IJlSC_lEEEfSJ_NS4_8TiledMMAINS4_8MMA_AtomIJNS4_17SM100_MMA_TF32_SSINS_10tfloat32_tESN_fLi64ELi128ELNS4_4UMMA5MajorE0ELSP_0ELNSO_7ScaleInE0ELSQ_0EEEEEENS4_6LayoutINS5_IJSC_SC_SC_EEENS5_IJNSA_ILi0EEESV_SV_EEEEENS5_IJNS4_10UnderscoreESY_SY_EEEEENS4_13SM90_TMA_LOADENS4_14ComposedLayoutINS4_7SwizzleILi3ELi4ELi3EEENS4_18smem_ptr_flag_bitsILi32EEENST_INS5_IJNSA_ILi8EEESH_EEENS5_IJSH_SC_EEEEEEEvNS4_8identityENS4_23SM90_TMA_LOAD_MULTICASTES1B_vS1C_EENS_8epilogue10collective18CollectiveEpilogueINS1F_23Sm100TmaWarpSpecializedILi4ELi2ELi16ELb1ELb0EEEJSI_NS5_IJNST_ISF_SC_EENST_ISH_SC_EEEEEfSJ_fSJ_NS1F_6fusion15FusionCallbacksIS1J_NS1N_17LinearCombinationIffffLNS_15FloatRoundStyleE2EEESI_S1M_JEEENS4_5SM1004TMEM4LOAD26SM100_TMEM_LOAD_16dp128b8xES11_S1B_NS4_17SM75_U32x4_LDSM_NENS4_14SM90_TMA_STOREES1B_NS4_17SM90_U32x4_STSM_NENS4_39AutoVectorizingCopyWithAssumedAlignmentILi128EEEEEEvvEEEEvNT_6ParamsE:
	.zero		2944


//--------------------- SYMBOLS --------------------------

	.type		.nv.reservedSmem.offset0,@object
	.size		.nv.reservedSmem.offset0,0x4
	.type		.nv.reservedSmem.cap,@object
	.size		.nv.reservedSmem.cap,0x4
	.type		__assertfail,@function
